//
// Generated by NVIDIA NVVM Compiler
//
// Compiler Build ID: CL-36424714
// Cuda compilation tools, release 13.0, V13.0.88
// Based on NVVM 20.0.0
//

.version 9.0
.target sm_100
.address_size 64

	// .globl	_Z15B_shared_kernalPiiii
// _ZZ15B_shared_kernalPiiiiE4buff has been demoted
.global .align 1 .b8 _ZN34_INTERNAL_226336b7_4_k_cu_7aeafe794cuda3std3__45__cpo5beginE[1];
.global .align 1 .b8 _ZN34_INTERNAL_226336b7_4_k_cu_7aeafe794cuda3std3__45__cpo3endE[1];
.global .align 1 .b8 _ZN34_INTERNAL_226336b7_4_k_cu_7aeafe794cuda3std3__45__cpo6cbeginE[1];
.global .align 1 .b8 _ZN34_INTERNAL_226336b7_4_k_cu_7aeafe794cuda3std3__45__cpo4cendE[1];
.global .align 1 .b8 _ZN34_INTERNAL_226336b7_4_k_cu_7aeafe794cuda3std3__45__cpo6rbeginE[1];
.global .align 1 .b8 _ZN34_INTERNAL_226336b7_4_k_cu_7aeafe794cuda3std3__45__cpo4rendE[1];
.global .align 1 .b8 _ZN34_INTERNAL_226336b7_4_k_cu_7aeafe794cuda3std3__45__cpo7crbeginE[1];
.global .align 1 .b8 _ZN34_INTERNAL_226336b7_4_k_cu_7aeafe794cuda3std3__45__cpo5crendE[1];
.global .align 1 .b8 _ZN34_INTERNAL_226336b7_4_k_cu_7aeafe794cuda3std3__436_GLOBAL__N__226336b7_4_k_cu_7aeafe796ignoreE[1];
.global .align 1 .b8 _ZN34_INTERNAL_226336b7_4_k_cu_7aeafe794cuda3std3__419piecewise_constructE[1];
.global .align 1 .b8 _ZN34_INTERNAL_226336b7_4_k_cu_7aeafe794cuda3std3__48in_placeE[1];
.global .align 1 .b8 _ZN34_INTERNAL_226336b7_4_k_cu_7aeafe794cuda3std3__420unreachable_sentinelE[1];
.global .align 1 .b8 _ZN34_INTERNAL_226336b7_4_k_cu_7aeafe794cuda3std3__47nulloptE[1];
.global .align 1 .b8 _ZN34_INTERNAL_226336b7_4_k_cu_7aeafe794cuda3std3__48unexpectE[1];
.global .align 1 .b8 _ZN34_INTERNAL_226336b7_4_k_cu_7aeafe794cuda3std6ranges3__45__cpo4swapE[1];
.global .align 1 .b8 _ZN34_INTERNAL_226336b7_4_k_cu_7aeafe794cuda3std6ranges3__45__cpo9iter_moveE[1];
.global .align 1 .b8 _ZN34_INTERNAL_226336b7_4_k_cu_7aeafe794cuda3std6ranges3__45__cpo5beginE[1];
.global .align 1 .b8 _ZN34_INTERNAL_226336b7_4_k_cu_7aeafe794cuda3std6ranges3__45__cpo3endE[1];
.global .align 1 .b8 _ZN34_INTERNAL_226336b7_4_k_cu_7aeafe794cuda3std6ranges3__45__cpo6cbeginE[1];
.global .align 1 .b8 _ZN34_INTERNAL_226336b7_4_k_cu_7aeafe794cuda3std6ranges3__45__cpo4cendE[1];
.global .align 1 .b8 _ZN34_INTERNAL_226336b7_4_k_cu_7aeafe794cuda3std6ranges3__45__cpo7advanceE[1];
.global .align 1 .b8 _ZN34_INTERNAL_226336b7_4_k_cu_7aeafe794cuda3std6ranges3__45__cpo9iter_swapE[1];
.global .align 1 .b8 _ZN34_INTERNAL_226336b7_4_k_cu_7aeafe794cuda3std6ranges3__45__cpo4nextE[1];
.global .align 1 .b8 _ZN34_INTERNAL_226336b7_4_k_cu_7aeafe794cuda3std6ranges3__45__cpo4prevE[1];
.global .align 1 .b8 _ZN34_INTERNAL_226336b7_4_k_cu_7aeafe794cuda3std6ranges3__45__cpo4dataE[1];
.global .align 1 .b8 _ZN34_INTERNAL_226336b7_4_k_cu_7aeafe794cuda3std6ranges3__45__cpo5cdataE[1];
.global .align 1 .b8 _ZN34_INTERNAL_226336b7_4_k_cu_7aeafe794cuda3std6ranges3__45__cpo4sizeE[1];
.global .align 1 .b8 _ZN34_INTERNAL_226336b7_4_k_cu_7aeafe794cuda3std6ranges3__45__cpo5ssizeE[1];
.global .align 1 .b8 _ZN34_INTERNAL_226336b7_4_k_cu_7aeafe794cuda3std6ranges3__45__cpo8distanceE[1];
.global .align 1 .b8 _ZN34_INTERNAL_226336b7_4_k_cu_7aeafe796thrust24THRUST_300001_SM_1000_NS8cuda_cub3parE[1];
.global .align 1 .b8 _ZN34_INTERNAL_226336b7_4_k_cu_7aeafe796thrust24THRUST_300001_SM_1000_NS8cuda_cub10par_nosyncE[1];
.global .align 1 .b8 _ZN34_INTERNAL_226336b7_4_k_cu_7aeafe796thrust24THRUST_300001_SM_1000_NS6system6detail10sequential3seqE[1];
.global .align 1 .b8 _ZN34_INTERNAL_226336b7_4_k_cu_7aeafe796thrust24THRUST_300001_SM_1000_NS6system3cpp3parE[1];
.global .align 1 .b8 _ZN34_INTERNAL_226336b7_4_k_cu_7aeafe796thrust24THRUST_300001_SM_1000_NS12placeholders2_1E[1];
.global .align 1 .b8 _ZN34_INTERNAL_226336b7_4_k_cu_7aeafe796thrust24THRUST_300001_SM_1000_NS12placeholders2_2E[1];
.global .align 1 .b8 _ZN34_INTERNAL_226336b7_4_k_cu_7aeafe796thrust24THRUST_300001_SM_1000_NS12placeholders2_3E[1];
.global .align 1 .b8 _ZN34_INTERNAL_226336b7_4_k_cu_7aeafe796thrust24THRUST_300001_SM_1000_NS12placeholders2_4E[1];
.global .align 1 .b8 _ZN34_INTERNAL_226336b7_4_k_cu_7aeafe796thrust24THRUST_300001_SM_1000_NS12placeholders2_5E[1];
.global .align 1 .b8 _ZN34_INTERNAL_226336b7_4_k_cu_7aeafe796thrust24THRUST_300001_SM_1000_NS12placeholders2_6E[1];
.global .align 1 .b8 _ZN34_INTERNAL_226336b7_4_k_cu_7aeafe796thrust24THRUST_300001_SM_1000_NS12placeholders2_7E[1];
.global .align 1 .b8 _ZN34_INTERNAL_226336b7_4_k_cu_7aeafe796thrust24THRUST_300001_SM_1000_NS12placeholders2_8E[1];
.global .align 1 .b8 _ZN34_INTERNAL_226336b7_4_k_cu_7aeafe796thrust24THRUST_300001_SM_1000_NS12placeholders2_9E[1];
.global .align 1 .b8 _ZN34_INTERNAL_226336b7_4_k_cu_7aeafe796thrust24THRUST_300001_SM_1000_NS12placeholders3_10E[1];
.global .align 1 .b8 _ZN34_INTERNAL_226336b7_4_k_cu_7aeafe796thrust24THRUST_300001_SM_1000_NS3seqE[1];
.global .align 1 .b8 _ZN34_INTERNAL_226336b7_4_k_cu_7aeafe796thrust24THRUST_300001_SM_1000_NS6deviceE[1];

.visible .entry _Z15B_shared_kernalPiiii(
	.param .u64 .ptr .align 1 _Z15B_shared_kernalPiiii_param_0,
	.param .u32 _Z15B_shared_kernalPiiii_param_1,
	.param .u32 _Z15B_shared_kernalPiiii_param_2,
	.param .u32 _Z15B_shared_kernalPiiii_param_3
)
{
	.reg .pred 	%p<23>;
	.reg .b32 	%r<120>;
	.reg .b64 	%rd<29>;
	// demoted variable
	.shared .align 4 .b8 _ZZ15B_shared_kernalPiiiiE4buff[2048];
	ld.param.u64 	%rd9, [_Z15B_shared_kernalPiiii_param_0];
	ld.param.u32 	%r48, [_Z15B_shared_kernalPiiii_param_1];
	ld.param.u32 	%r49, [_Z15B_shared_kernalPiiii_param_2];
	ld.param.u32 	%r50, [_Z15B_shared_kernalPiiii_param_3];
	cvta.to.global.u64 	%rd1, %rd9;
	mov.u32 	%r51, %ctaid.x;
	shl.b32 	%r109, %r51, 9;
	setp.ge.s32 	%p1, %r109, %r49;
	@%p1 bra 	$L__BB0_19;
	mov.u32 	%r2, %tid.x;
	mov.u32 	%r3, %ntid.x;
	mov.u32 	%r52, %nctaid.x;
	shl.b32 	%r4, %r52, 9;
	add.s32 	%r5, %r2, %r3;
	max.u32 	%r53, %r5, 512;
	setp.lt.u32 	%p2, %r5, 512;
	selp.u32 	%r54, 1, 0, %p2;
	add.s32 	%r55, %r5, %r54;
	sub.s32 	%r56, %r53, %r55;
	div.u32 	%r57, %r56, %r3;
	add.s32 	%r6, %r57, %r54;
	and.b32  	%r7, %r6, 3;
	shl.b32 	%r58, %r2, 2;
	mov.u32 	%r59, _ZZ15B_shared_kernalPiiiiE4buff;
	add.s32 	%r8, %r59, %r58;
	shl.b32 	%r9, %r3, 2;
	add.s32 	%r10, %r8, %r9;
	add.s32 	%r11, %r5, %r3;
	add.s32 	%r12, %r10, %r9;
	add.s32 	%r13, %r11, %r3;
	shl.b32 	%r14, %r3, 4;
	shl.b32 	%r15, %r3, 3;
	mul.lo.s32 	%r16, %r3, 12;
	mul.wide.u32 	%rd2, %r3, 16;
	mov.b32 	%r60, 1;
	shl.b32 	%r17, %r60, %r50;
$L__BB0_2:
	setp.gt.u32 	%p3, %r2, 511;
	add.s32 	%r61, %r2, %r109;
	mul.wide.u32 	%rd10, %r61, 4;
	add.s64 	%rd3, %rd1, %rd10;
	add.s32 	%r62, %r61, %r3;
	mul.wide.u32 	%rd11, %r62, 4;
	add.s64 	%rd4, %rd1, %rd11;
	add.s32 	%r63, %r62, %r3;
	mul.wide.u32 	%rd12, %r63, 4;
	add.s64 	%rd5, %rd1, %rd12;
	@%p3 bra 	$L__BB0_10;
	setp.eq.s32 	%p4, %r7, 3;
	mov.u32 	%r110, %r2;
	@%p4 bra 	$L__BB0_7;
	setp.eq.s32 	%p5, %r7, 0;
	ld.global.u32 	%r64, [%rd3];
	st.shared.u32 	[%r8], %r64;
	mov.u32 	%r110, %r5;
	@%p5 bra 	$L__BB0_7;
	setp.eq.s32 	%p6, %r7, 1;
	ld.global.u32 	%r65, [%rd4];
	st.shared.u32 	[%r10], %r65;
	mov.u32 	%r110, %r11;
	@%p6 bra 	$L__BB0_7;
	ld.global.u32 	%r66, [%rd5];
	st.shared.u32 	[%r12], %r66;
	mov.u32 	%r110, %r13;
$L__BB0_7:
	setp.lt.u32 	%p7, %r6, 3;
	@%p7 bra 	$L__BB0_10;
	shl.b32 	%r67, %r110, 2;
	mov.u32 	%r68, _ZZ15B_shared_kernalPiiiiE4buff;
	add.s32 	%r114, %r68, %r67;
	add.s32 	%r69, %r110, %r109;
	add.s32 	%r113, %r69, %r3;
	shl.b32 	%r70, %r3, 1;
	add.s32 	%r112, %r69, %r70;
	mad.lo.s32 	%r111, %r3, 3, %r69;
	mul.wide.u32 	%rd13, %r69, 4;
	add.s64 	%rd28, %rd1, %rd13;
$L__BB0_9:
	ld.global.u32 	%r71, [%rd28];
	st.shared.u32 	[%r114], %r71;
	mul.wide.u32 	%rd14, %r113, 4;
	add.s64 	%rd15, %rd1, %rd14;
	ld.global.u32 	%r72, [%rd15];
	add.s32 	%r73, %r114, %r9;
	st.shared.u32 	[%r73], %r72;
	mul.wide.u32 	%rd16, %r112, 4;
	add.s64 	%rd17, %rd1, %rd16;
	ld.global.u32 	%r74, [%rd17];
	add.s32 	%r75, %r114, %r15;
	st.shared.u32 	[%r75], %r74;
	mul.wide.u32 	%rd18, %r111, 4;
	add.s64 	%rd19, %rd1, %rd18;
	ld.global.u32 	%r76, [%rd19];
	add.s32 	%r77, %r114, %r16;
	st.shared.u32 	[%r77], %r76;
	add.s32 	%r110, %r110, %r9;
	add.s32 	%r114, %r114, %r14;
	add.s32 	%r113, %r113, %r9;
	add.s32 	%r112, %r112, %r9;
	add.s32 	%r111, %r111, %r9;
	add.s64 	%rd28, %rd28, %rd2;
	setp.lt.u32 	%p8, %r110, 512;
	@%p8 bra 	$L__BB0_9;
$L__BB0_10:
	setp.lt.s32 	%p9, %r48, 1;
	bar.sync 	0;
	mov.u32 	%r117, %r48;
	@%p9 bra 	$L__BB0_11;
	bra.uni 	$L__BB0_20;
$L__BB0_11:
	@%p3 bra 	$L__BB0_18;
	setp.eq.s32 	%p17, %r7, 3;
	mov.u32 	%r116, %r2;
	@%p17 bra 	$L__BB0_16;
	setp.eq.s32 	%p18, %r7, 0;
	ld.shared.u32 	%r92, [%r8];
	st.global.u32 	[%rd3], %r92;
	mov.u32 	%r116, %r5;
	@%p18 bra 	$L__BB0_16;
	setp.eq.s32 	%p19, %r7, 1;
	ld.shared.u32 	%r93, [%r10];
	st.global.u32 	[%rd4], %r93;
	mov.u32 	%r116, %r11;
	@%p19 bra 	$L__BB0_16;
	ld.shared.u32 	%r94, [%r12];
	st.global.u32 	[%rd5], %r94;
	mov.u32 	%r116, %r13;
$L__BB0_16:
	setp.lt.u32 	%p20, %r6, 3;
	@%p20 bra 	$L__BB0_18;
$L__BB0_17:
	shl.b32 	%r95, %r116, 2;
	mov.u32 	%r96, _ZZ15B_shared_kernalPiiiiE4buff;
	add.s32 	%r97, %r96, %r95;
	ld.shared.u32 	%r98, [%r97];
	add.s32 	%r99, %r116, %r109;
	mul.wide.u32 	%rd20, %r99, 4;
	add.s64 	%rd21, %rd1, %rd20;
	st.global.u32 	[%rd21], %r98;
	add.s32 	%r100, %r97, %r9;
	ld.shared.u32 	%r101, [%r100];
	add.s32 	%r102, %r99, %r3;
	mul.wide.u32 	%rd22, %r102, 4;
	add.s64 	%rd23, %rd1, %rd22;
	st.global.u32 	[%rd23], %r101;
	add.s32 	%r103, %r100, %r9;
	ld.shared.u32 	%r104, [%r103];
	add.s32 	%r105, %r102, %r3;
	mul.wide.u32 	%rd24, %r105, 4;
	add.s64 	%rd25, %rd1, %rd24;
	st.global.u32 	[%rd25], %r104;
	add.s32 	%r106, %r103, %r9;
	ld.shared.u32 	%r107, [%r106];
	add.s32 	%r108, %r105, %r3;
	mul.wide.u32 	%rd26, %r108, 4;
	add.s64 	%rd27, %rd1, %rd26;
	st.global.u32 	[%rd27], %r107;
	add.s32 	%r116, %r9, %r116;
	setp.lt.u32 	%p21, %r116, 512;
	@%p21 bra 	$L__BB0_17;
$L__BB0_18:
	bar.sync 	0;
	add.s32 	%r109, %r109, %r4;
	setp.lt.s32 	%p22, %r109, %r49;
	@%p22 bra 	$L__BB0_2;
$L__BB0_19:
	ret;
$L__BB0_20:
	setp.gt.u32 	%p10, %r2, 255;
	@%p10 bra 	$L__BB0_25;
	add.s32 	%r36, %r117, -1;
	mov.b32 	%r78, -1;
	shl.b32 	%r79, %r78, %r36;
	not.b32 	%r37, %r79;
	mov.u32 	%r118, %r2;
$L__BB0_22:
	shr.u32 	%r80, %r118, %r36;
	shl.b32 	%r81, %r80, %r117;
	and.b32  	%r82, %r118, %r37;
	add.s32 	%r83, %r81, %r82;
	shl.b32 	%r84, %r83, 2;
	mov.u32 	%r85, _ZZ15B_shared_kernalPiiiiE4buff;
	add.s32 	%r39, %r85, %r84;
	ld.shared.u32 	%r40, [%r39];
	mov.b32 	%r86, 2;
	shl.b32 	%r87, %r86, %r117;
	and.b32  	%r88, %r87, -4;
	add.s32 	%r41, %r39, %r88;
	ld.shared.u32 	%r42, [%r41];
	add.s32 	%r89, %r83, %r109;
	div.s32 	%r90, %r89, %r17;
	and.b32  	%r91, %r90, 1;
	setp.eq.b32 	%p11, %r91, 1;
	setp.le.s32 	%p12, %r40, %r42;
	xor.pred  	%p13, %p12, %p11;
	@%p13 bra 	$L__BB0_24;
	st.shared.u32 	[%r39], %r42;
	st.shared.u32 	[%r41], %r40;
$L__BB0_24:
	add.s32 	%r118, %r118, %r3;
	setp.lt.u32 	%p14, %r118, 256;
	@%p14 bra 	$L__BB0_22;
$L__BB0_25:
	bar.sync 	0;
	add.s32 	%r44, %r117, -1;
	setp.gt.s32 	%p15, %r117, 1;
	mov.u32 	%r117, %r44;
	@%p15 bra 	$L__BB0_20;
	bra.uni 	$L__BB0_11;

}
	// .globl	_Z15B_global_kernalPiiii
.visible .entry _Z15B_global_kernalPiiii(
	.param .u64 .ptr .align 1 _Z15B_global_kernalPiiii_param_0,
	.param .u32 _Z15B_global_kernalPiiii_param_1,
	.param .u32 _Z15B_global_kernalPiiii_param_2,
	.param .u32 _Z15B_global_kernalPiiii_param_3
)
{
	.reg .pred 	%p<31>;
	.reg .b32 	%r<85>;
	.reg .b64 	%rd<26>;

	ld.param.u64 	%rd18, [_Z15B_global_kernalPiiii_param_0];
	ld.param.u32 	%r48, [_Z15B_global_kernalPiiii_param_1];
	ld.param.u32 	%r49, [_Z15B_global_kernalPiiii_param_2];
	ld.param.u32 	%r50, [_Z15B_global_kernalPiiii_param_3];
	cvta.to.global.u64 	%rd1, %rd18;
	mov.b32 	%r51, 1;
	shl.b32 	%r1, %r51, %r50;
	mov.u32 	%r52, %ctaid.x;
	shl.b32 	%r78, %r52, %r48;
	setp.ge.s32 	%p1, %r78, %r49;
	@%p1 bra 	$L__BB1_24;
	mov.b32 	%r53, 1;
	shl.b32 	%r54, %r53, %r48;
	mov.u32 	%r3, %tid.x;
	shr.u32 	%r55, %r54, 31;
	add.s32 	%r56, %r54, %r55;
	shr.s32 	%r4, %r56, 1;
	mov.u32 	%r5, %ntid.x;
	mov.u32 	%r57, %nctaid.x;
	shl.b32 	%r6, %r57, %r48;
	add.s32 	%r7, %r3, %r5;
	max.s32 	%r58, %r4, %r7;
	setp.lt.s32 	%p2, %r7, %r4;
	selp.u32 	%r59, 1, 0, %p2;
	add.s32 	%r60, %r7, %r59;
	sub.s32 	%r61, %r58, %r60;
	div.u32 	%r62, %r61, %r5;
	add.s32 	%r8, %r62, %r59;
	and.b32  	%r9, %r8, 3;
	add.s32 	%r10, %r7, %r5;
	add.s32 	%r11, %r10, %r5;
	shl.b32 	%r12, %r5, 2;
	shl.b32 	%r13, %r5, 1;
	mul.lo.s32 	%r14, %r5, 3;
	mul.wide.s32 	%rd10, %r4, 4;
	cvt.u64.u32 	%rd23, %r12;
$L__BB1_2:
	setp.ge.s32 	%p3, %r3, %r4;
	@%p3 bra 	$L__BB1_23;
	setp.eq.s32 	%p4, %r9, 3;
	mov.u32 	%r79, %r3;
	@%p4 bra 	$L__BB1_12;
	add.s32 	%r16, %r3, %r78;
	mul.wide.s32 	%rd19, %r16, 4;
	add.s64 	%rd2, %rd1, %rd19;
	ld.global.u32 	%r17, [%rd2];
	mul.wide.s32 	%rd3, %r4, 4;
	add.s64 	%rd4, %rd2, %rd3;
	ld.global.u32 	%r18, [%rd4];
	div.s32 	%r63, %r16, %r1;
	and.b32  	%r64, %r63, 1;
	setp.eq.b32 	%p5, %r64, 1;
	setp.le.s32 	%p6, %r17, %r18;
	xor.pred  	%p7, %p6, %p5;
	@%p7 bra 	$L__BB1_6;
	st.global.u32 	[%rd2], %r18;
	st.global.u32 	[%rd4], %r17;
$L__BB1_6:
	setp.eq.s32 	%p8, %r9, 0;
	mov.u32 	%r79, %r7;
	@%p8 bra 	$L__BB1_12;
	add.s32 	%r19, %r16, %r5;
	cvt.u64.u32 	%rd20, %r12;
	add.s64 	%rd5, %rd2, %rd20;
	ld.global.u32 	%r20, [%rd5];
	add.s64 	%rd6, %rd5, %rd3;
	ld.global.u32 	%r21, [%rd6];
	div.s32 	%r65, %r19, %r1;
	and.b32  	%r66, %r65, 1;
	setp.eq.b32 	%p9, %r66, 1;
	setp.le.s32 	%p10, %r20, %r21;
	xor.pred  	%p11, %p10, %p9;
	@%p11 bra 	$L__BB1_9;
	st.global.u32 	[%rd5], %r21;
	st.global.u32 	[%rd6], %r20;
$L__BB1_9:
	setp.eq.s32 	%p12, %r9, 1;
	mov.u32 	%r79, %r10;
	@%p12 bra 	$L__BB1_12;
	add.s32 	%r67, %r19, %r5;
	add.s64 	%rd7, %rd5, %rd20;
	ld.global.u32 	%r22, [%rd7];
	add.s64 	%rd8, %rd7, %rd3;
	ld.global.u32 	%r23, [%rd8];
	div.s32 	%r68, %r67, %r1;
	and.b32  	%r69, %r68, 1;
	setp.eq.b32 	%p13, %r69, 1;
	setp.le.s32 	%p14, %r22, %r23;
	xor.pred  	%p15, %p14, %p13;
	mov.u32 	%r79, %r11;
	@%p15 bra 	$L__BB1_12;
	st.global.u32 	[%rd7], %r23;
	st.global.u32 	[%rd8], %r22;
	mov.u32 	%r79, %r11;
$L__BB1_12:
	setp.lt.u32 	%p16, %r8, 3;
	@%p16 bra 	$L__BB1_23;
	add.s32 	%r80, %r79, %r78;
	add.s32 	%r83, %r80, %r5;
	add.s32 	%r82, %r80, %r13;
	add.s32 	%r81, %r80, %r14;
$L__BB1_14:
	mul.wide.s32 	%rd22, %r80, 4;
	add.s64 	%rd9, %rd1, %rd22;
	ld.global.u32 	%r34, [%rd9];
	add.s64 	%rd11, %rd9, %rd10;
	ld.global.u32 	%r35, [%rd11];
	div.s32 	%r70, %r80, %r1;
	and.b32  	%r71, %r70, 1;
	setp.eq.b32 	%p17, %r71, 1;
	setp.le.s32 	%p18, %r34, %r35;
	xor.pred  	%p19, %p18, %p17;
	@%p19 bra 	$L__BB1_16;
	st.global.u32 	[%rd9], %r35;
	st.global.u32 	[%rd11], %r34;
$L__BB1_16:
	add.s64 	%rd12, %rd9, %rd23;
	ld.global.u32 	%r36, [%rd12];
	add.s64 	%rd13, %rd12, %rd10;
	ld.global.u32 	%r37, [%rd13];
	div.s32 	%r72, %r83, %r1;
	and.b32  	%r73, %r72, 1;
	setp.eq.b32 	%p20, %r73, 1;
	setp.le.s32 	%p21, %r36, %r37;
	xor.pred  	%p22, %p21, %p20;
	@%p22 bra 	$L__BB1_18;
	st.global.u32 	[%rd12], %r37;
	st.global.u32 	[%rd13], %r36;
$L__BB1_18:
	cvt.u64.u32 	%rd24, %r12;
	add.s64 	%rd14, %rd12, %rd24;
	ld.global.u32 	%r38, [%rd14];
	add.s64 	%rd15, %rd14, %rd10;
	ld.global.u32 	%r39, [%rd15];
	div.s32 	%r74, %r82, %r1;
	and.b32  	%r75, %r74, 1;
	setp.eq.b32 	%p23, %r75, 1;
	setp.le.s32 	%p24, %r38, %r39;
	xor.pred  	%p25, %p24, %p23;
	@%p25 bra 	$L__BB1_20;
	st.global.u32 	[%rd14], %r39;
	st.global.u32 	[%rd15], %r38;
$L__BB1_20:
	cvt.u64.u32 	%rd25, %r12;
	add.s64 	%rd16, %rd14, %rd25;
	ld.global.u32 	%r40, [%rd16];
	add.s64 	%rd17, %rd16, %rd10;
	ld.global.u32 	%r41, [%rd17];
	div.s32 	%r76, %r81, %r1;
	and.b32  	%r77, %r76, 1;
	setp.eq.b32 	%p26, %r77, 1;
	setp.le.s32 	%p27, %r40, %r41;
	xor.pred  	%p28, %p27, %p26;
	@%p28 bra 	$L__BB1_22;
	st.global.u32 	[%rd16], %r41;
	st.global.u32 	[%rd17], %r40;
$L__BB1_22:
	add.s32 	%r79, %r79, %r12;
	add.s32 	%r83, %r83, %r12;
	add.s32 	%r82, %r82, %r12;
	add.s32 	%r81, %r81, %r12;
	add.s32 	%r80, %r80, %r12;
	setp.lt.s32 	%p29, %r79, %r4;
	@%p29 bra 	$L__BB1_14;
$L__BB1_23:
	add.s32 	%r78, %r78, %r6;
	setp.lt.s32 	%p30, %r78, %r49;
	@%p30 bra 	$L__BB1_2;
$L__BB1_24:
	ret;

}
	// .globl	_ZN3cub18CUB_300001_SM_10006detail11EmptyKernelIvEEvv
.visible .entry _ZN3cub18CUB_300001_SM_10006detail11EmptyKernelIvEEvv()
{


	ret;

}


// ===== COMPILED SASS (sm_100) =====

	.target	sm_100

	.elftype	@"ET_EXEC"


//--------------------- .note.nv.tkinfo           --------------------------
	.section	.note.nv.tkinfo,"",@"SHT_NOTE"
	.sectionflags	@"SHF_NOTE_NV_TKINFO"
	.tkinfo
        /*0018*/ 	.word	0x00000002
        /*0030*/ 	.string	""
        /*0030*/ 	.string	"ptxas"
        /*0030*/ 	.string	"Cuda compilation tools, release 13.0, V13.0.88"
        /*0030*/ 	.string	"Build cuda_13.0.r13.0/compiler.36424714_0"
        /*0030*/ 	.string	"-arch sm_100 -m 64 "



//--------------------- .note.nv.cuinfo           --------------------------
	.section	.note.nv.cuinfo,"",@"SHT_NOTE"
	.sectionflags	@"SHF_NOTE_NV_CUINFO"
        /*0018*/ 	.short	0x0002
        /*001a*/ 	.short	0x0064
        /*001c*/ 	.short	0x0082
	.zero		2


//--------------------- .nv.info                  --------------------------
	.section	.nv.info,"",@"SHT_CUDA_INFO"
	.align	4


	//----- nvinfo : EIATTR_REGCOUNT
	.align		4
        /*0000*/ 	.byte	0x04, 0x2f
        /*0002*/ 	.short	(.L_46 - .L_45)
	.align		4
.L_45:
        /*0004*/ 	.word	index@(_Z15B_shared_kernalPiiii)
        /*0008*/ 	.word	0x00000020


	//----- nvinfo : EIATTR_FRAME_SIZE
	.align		4
.L_46:
        /*000c*/ 	.byte	0x04, 0x11
        /*000e*/ 	.short	(.L_48 - .L_47)
	.align		4
.L_47:
        /*0010*/ 	.word	index@(_Z15B_shared_kernalPiiii)
        /*0014*/ 	.word	0x00000000


	//----- nvinfo : EIATTR_REGCOUNT
	.align		4
.L_48:
        /*0018*/ 	.byte	0x04, 0x2f
        /*001a*/ 	.short	(.L_50 - .L_49)
	.align		4
.L_49:
        /*001c*/ 	.word	index@(_Z15B_global_kernalPiiii)
        /*0020*/ 	.word	0x00000020


	//----- nvinfo : EIATTR_FRAME_SIZE
	.align		4
.L_50:
        /*0024*/ 	.byte	0x04, 0x11
        /*0026*/ 	.short	(.L_52 - .L_51)
	.align		4
.L_51:
        /*0028*/ 	.word	index@(_Z15B_global_kernalPiiii)
        /*002c*/ 	.word	0x00000000


	//----- nvinfo : EIATTR_REGCOUNT
	.align		4
.L_52:
        /*0030*/ 	.byte	0x04, 0x2f
        /*0032*/ 	.short	(.L_54 - .L_53)
	.align		4
.L_53:
        /*0034*/ 	.word	index@(_ZN3cub18CUB_300001_SM_10006detail11EmptyKernelIvEEvv)
        /*0038*/ 	.word	0x00000004


	//----- nvinfo : EIATTR_FRAME_SIZE
	.align		4
.L_54:
        /*003c*/ 	.byte	0x04, 0x11
        /*003e*/ 	.short	(.L_56 - .L_55)
	.align		4
.L_55:
        /*0040*/ 	.word	index@(_ZN3cub18CUB_300001_SM_10006detail11EmptyKernelIvEEvv)
        /*0044*/ 	.word	0x00000000


	//----- nvinfo : EIATTR_MIN_STACK_SIZE
	.align		4
.L_56:
        /*0048*/ 	.byte	0x04, 0x12
        /*004a*/ 	.short	(.L_58 - .L_57)
	.align		4
.L_57:
        /*004c*/ 	.word	index@(_ZN3cub18CUB_300001_SM_10006detail11EmptyKernelIvEEvv)
        /*0050*/ 	.word	0x00000000


	//----- nvinfo : EIATTR_MIN_STACK_SIZE
	.align		4
.L_58:
        /*0054*/ 	.byte	0x04, 0x12
        /*0056*/ 	.short	(.L_60 - .L_59)
	.align		4
.L_59:
        /*0058*/ 	.word	index@(_Z15B_global_kernalPiiii)
        /*005c*/ 	.word	0x00000000


	//----- nvinfo : EIATTR_MIN_STACK_SIZE
	.align		4
.L_60:
        /*0060*/ 	.byte	0x04, 0x12
        /*0062*/ 	.short	(.L_62 - .L_61)
	.align		4
.L_61:
        /*0064*/ 	.word	index@(_Z15B_shared_kernalPiiii)
        /*0068*/ 	.word	0x00000000
.L_62:


//--------------------- .nv.compat                --------------------------
	.section	.nv.compat,"",@"SHT_CUDA_COMPAT_INFO"
	.align	4
        /*0000*/ 	.byte	0x02, 0x09, 0x00, 0x00, 0x02, 0x02, 0x01, 0x00, 0x02, 0x05, 0x05, 0x00, 0x03, 0x07, 0x01, 0x01
        /*0010*/ 	.byte	0x02, 0x03, 0x00, 0x00, 0x02, 0x06, 0x01, 0x00, 0x04, 0x0b, 0x08, 0x00, 0x09, 0x00, 0x00, 0x00
        /*0020*/ 	.byte	0x00, 0x00, 0x00, 0x00


//--------------------- .nv.info._ZN3cub18CUB_300001_SM_10006detail11EmptyKernelIvEEvv --------------------------
	.section	.nv.info._ZN3cub18CUB_300001_SM_10006detail11EmptyKernelIvEEvv,"",@"SHT_CUDA_INFO"
	.sectionflags	@""
	.align	4


	//----- nvinfo : EIATTR_CUDA_API_VERSION
	.align		4
        /*0000*/ 	.byte	0x04, 0x37
        /*0002*/ 	.short	(.L_64 - .L_63)
.L_63:
        /*0004*/ 	.word	0x00000082


	//----- nvinfo : EIATTR_SPARSE_MMA_MASK
	.align		4
.L_64:
        /*0008*/ 	.byte	0x03, 0x50
        /*000a*/ 	.short	0x0000


	//----- nvinfo : EIATTR_MAXREG_COUNT
	.align		4
        /*000c*/ 	.byte	0x03, 0x1b
        /*000e*/ 	.short	0x00ff


	//----- nvinfo : EIATTR_MERCURY_ISA_VERSION
	.align		4
        /*0010*/ 	.byte	0x03, 0x5f
        /*0012*/ 	.short	0x0101


	//----- nvinfo : EIATTR_VRC_CTA_INIT_COUNT
	.align		4
        /*0014*/ 	.byte	0x02, 0x4a
	.zero		1
	.zero		1


	//----- nvinfo : EIATTR_EXIT_INSTR_OFFSETS
	.align		4
        /*0018*/ 	.byte	0x04, 0x1c
        /*001a*/ 	.short	(.L_66 - .L_65)


	//   ....[0]....
.L_65:
        /*001c*/ 	.word	0x00000010


	//----- nvinfo : EIATTR_SW_WAR
	.align		4
.L_66:
        /*0020*/ 	.byte	0x04, 0x36
        /*0022*/ 	.short	(.L_68 - .L_67)
.L_67:
        /*0024*/ 	.word	0x00000008
.L_68:


//--------------------- .nv.info._Z15B_global_kernalPiiii --------------------------
	.section	.nv.info._Z15B_global_kernalPiiii,"",@"SHT_CUDA_INFO"
	.sectionflags	@""
	.align	4


	//----- nvinfo : EIATTR_CUDA_API_VERSION
	.align		4
        /*0000*/ 	.byte	0x04, 0x37
        /*0002*/ 	.short	(.L_70 - .L_69)
.L_69:
        /*0004*/ 	.word	0x00000082


	//----- nvinfo : EIATTR_KPARAM_INFO
	.align		4
.L_70:
        /*0008*/ 	.byte	0x04, 0x17
        /*000a*/ 	.short	(.L_72 - .L_71)
.L_71:
        /*000c*/ 	.word	0x00000000
        /*0010*/ 	.short	0x0003
        /*0012*/ 	.short	0x0010
        /*0014*/ 	.byte	0x00, 0xf0, 0x11, 0x00


	//----- nvinfo : EIATTR_KPARAM_INFO
	.align		4
.L_72:
        /*0018*/ 	.byte	0x04, 0x17
        /*001a*/ 	.short	(.L_74 - .L_73)
.L_73:
        /*001c*/ 	.word	0x00000000
        /*0020*/ 	.short	0x0002
        /*0022*/ 	.short	0x000c
        /*0024*/ 	.byte	0x00, 0xf0, 0x11, 0x00


	//----- nvinfo : EIATTR_KPARAM_INFO
	.align		4
.L_74:
        /*0028*/ 	.byte	0x04, 0x17
        /*002a*/ 	.short	(.L_76 - .L_75)
.L_75:
        /*002c*/ 	.word	0x00000000
        /*0030*/ 	.short	0x0001
        /*0032*/ 	.short	0x0008
        /*0034*/ 	.byte	0x00, 0xf0, 0x11, 0x00


	//----- nvinfo : EIATTR_KPARAM_INFO
	.align		4
.L_76:
        /*0038*/ 	.byte	0x04, 0x17
        /*003a*/ 	.short	(.L_78 - .L_77)
.L_77:
        /*003c*/ 	.word	0x00000000
        /*0040*/ 	.short	0x0000
        /*0042*/ 	.short	0x0000
        /*0044*/ 	.byte	0x00, 0xf5, 0x21, 0x00


	//----- nvinfo : EIATTR_SPARSE_MMA_MASK
	.align		4
.L_78:
        /*0048*/ 	.byte	0x03, 0x50
        /*004a*/ 	.short	0x0000


	//----- nvinfo : EIATTR_MAXREG_COUNT
	.align		4
        /*004c*/ 	.byte	0x03, 0x1b
        /*004e*/ 	.short	0x00ff


	//----- nvinfo : EIATTR_MERCURY_ISA_VERSION
	.align		4
        /*0050*/ 	.byte	0x03, 0x5f
        /*0052*/ 	.short	0x0101


	//----- nvinfo : EIATTR_VRC_CTA_INIT_COUNT
	.align		4
        /*0054*/ 	.byte	0x02, 0x4a
	.zero		1
	.zero		1


	//----- nvinfo : EIATTR_EXIT_INSTR_OFFSETS
	.align		4
        /*0058*/ 	.byte	0x04, 0x1c
        /*005a*/ 	.short	(.L_80 - .L_79)


	//   ....[0]....
.L_79:
        /*005c*/ 	.word	0x00000050


	//   ....[1]....
        /*0060*/ 	.word	0x000010f0


	//----- nvinfo : EIATTR_CRS_STACK_SIZE
	.align		4
.L_80:
        /*0064*/ 	.byte	0x04, 0x1e
        /*0066*/ 	.short	(.L_82 - .L_81)
.L_81:
        /*0068*/ 	.word	0x00000000


	//----- nvinfo : EIATTR_CBANK_PARAM_SIZE
	.align		4
.L_82:
        /*006c*/ 	.byte	0x03, 0x19
        /*006e*/ 	.short	0x0014


	//----- nvinfo : EIATTR_PARAM_CBANK
	.align		4
        /*0070*/ 	.byte	0x04, 0x0a
        /*0072*/ 	.short	(.L_84 - .L_83)
	.align		4
.L_83:
        /*0074*/ 	.word	index@(.nv.constant0._Z15B_global_kernalPiiii)
        /*0078*/ 	.short	0x0380
        /*007a*/ 	.short	0x0014


	//----- nvinfo : EIATTR_SW_WAR
	.align		4
.L_84:
        /*007c*/ 	.byte	0x04, 0x36
        /*007e*/ 	.short	(.L_86 - .L_85)
.L_85:
        /*0080*/ 	.word	0x00000008
.L_86:


//--------------------- .nv.info._Z15B_shared_kernalPiiii --------------------------
	.section	.nv.info._Z15B_shared_kernalPiiii,"",@"SHT_CUDA_INFO"
	.sectionflags	@""
	.align	4


	//----- nvinfo : EIATTR_CUDA_API_VERSION
	.align		4
        /*0000*/ 	.byte	0x04, 0x37
        /*0002*/ 	.short	(.L_88 - .L_87)
.L_87:
        /*0004*/ 	.word	0x00000082


	//----- nvinfo : EIATTR_KPARAM_INFO
	.align		4
.L_88:
        /*0008*/ 	.byte	0x04, 0x17
        /*000a*/ 	.short	(.L_90 - .L_89)
.L_89:
        /*000c*/ 	.word	0x00000000
        /*0010*/ 	.short	0x0003
        /*0012*/ 	.short	0x0010
        /*0014*/ 	.byte	0x00, 0xf0, 0x11, 0x00


	//----- nvinfo : EIATTR_KPARAM_INFO
	.align		4
.L_90:
        /*0018*/ 	.byte	0x04, 0x17
        /*001a*/ 	.short	(.L_92 - .L_91)
.L_91:
        /*001c*/ 	.word	0x00000000
        /*0020*/ 	.short	0x0002
        /*0022*/ 	.short	0x000c
        /*0024*/ 	.byte	0x00, 0xf0, 0x11, 0x00


	//----- nvinfo : EIATTR_KPARAM_INFO
	.align		4
.L_92:
        /*0028*/ 	.byte	0x04, 0x17
        /*002a*/ 	.short	(.L_94 - .L_93)
.L_93:
        /*002c*/ 	.word	0x00000000
        /*0030*/ 	.short	0x0001
        /*0032*/ 	.short	0x0008
        /*0034*/ 	.byte	0x00, 0xf0, 0x11, 0x00


	//----- nvinfo : EIATTR_KPARAM_INFO
	.align		4
.L_94:
        /*0038*/ 	.byte	0x04, 0x17
        /*003a*/ 	.short	(.L_96 - .L_95)
.L_95:
        /*003c*/ 	.word	0x00000000
        /*0040*/ 	.short	0x0000
        /*0042*/ 	.short	0x0000
        /*0044*/ 	.byte	0x00, 0xf5, 0x21, 0x00


	//----- nvinfo : EIATTR_SPARSE_MMA_MASK
	.align		4
.L_96:
        /*0048*/ 	.byte	0x03, 0x50
        /*004a*/ 	.short	0x0000


	//----- nvinfo : EIATTR_MAXREG_COUNT
	.align		4
        /*004c*/ 	.byte	0x03, 0x1b
        /*004e*/ 	.short	0x00ff


	//----- nvinfo : EIATTR_NUM_BARRIERS
	.align		4
        /*0050*/ 	.byte	0x02, 0x4c
        /*0052*/ 	.byte	0x01
	.zero		1


	//----- nvinfo : EIATTR_MERCURY_ISA_VERSION
	.align		4
        /*0054*/ 	.byte	0x03, 0x5f
        /*0056*/ 	.short	0x0101


	//----- nvinfo : EIATTR_VRC_CTA_INIT_COUNT
	.align		4
        /*0058*/ 	.byte	0x02, 0x4a
	.zero		1
	.zero		1


	//----- nvinfo : EIATTR_EXIT_INSTR_OFFSETS
	.align		4
        /*005c*/ 	.byte	0x04, 0x1c
        /*005e*/ 	.short	(.L_98 - .L_97)


	//   ....[0]....
.L_97:
        /*0060*/ 	.word	0x00000050


	//   ....[1]....
        /*0064*/ 	.word	0x00000eb0


	//----- nvinfo : EIATTR_CRS_STACK_SIZE
	.align		4
.L_98:
        /*0068*/ 	.byte	0x04, 0x1e
        /*006a*/ 	.short	(.L_100 - .L_99)
.L_99:
        /*006c*/ 	.word	0x00000000


	//----- nvinfo : EIATTR_CBANK_PARAM_SIZE
	.align		4
.L_100:
        /*0070*/ 	.byte	0x03, 0x19
        /*0072*/ 	.short	0x0014


	//----- nvinfo : EIATTR_PARAM_CBANK
	.align		4
        /*0074*/ 	.byte	0x04, 0x0a
        /*0076*/ 	.short	(.L_102 - .L_101)
	.align		4
.L_101:
        /*0078*/ 	.word	index@(.nv.constant0._Z15B_shared_kernalPiiii)
        /*007c*/ 	.short	0x0380
        /*007e*/ 	.short	0x0014


	//----- nvinfo : EIATTR_SW_WAR
	.align		4
.L_102:
        /*0080*/ 	.byte	0x04, 0x36
        /*0082*/ 	.short	(.L_104 - .L_103)
.L_103:
        /*0084*/ 	.word	0x00000008
.L_104:


//--------------------- .nv.callgraph             --------------------------
	.section	.nv.callgraph,"",@"SHT_CUDA_CALLGRAPH"
	.align	4
	.sectionentsize	8
	.align		4
        /*0000*/ 	.word	0x00000000
	.align		4
        /*0004*/ 	.word	0xffffffff
	.align		4
        /*0008*/ 	.word	0x00000000
	.align		4
        /*000c*/ 	.word	0xfffffffe
	.align		4
        /*0010*/ 	.word	0x00000000
	.align		4
        /*0014*/ 	.word	0xfffffffd
	.align		4
        /*0018*/ 	.word	0x00000000
	.align		4
        /*001c*/ 	.word	0xfffffffc


//--------------------- .nv.constant4             --------------------------
	.section	.nv.constant4,"a",@progbits
	.align	8
	.align		8
.nv.constant4:
        /*0000*/ 	.dword	_ZN34_INTERNAL_226336b7_4_k_cu_7aeafe794cuda3std3__45__cpo5beginE
	.align		8
        /*0008*/ 	.dword	_ZN34_INTERNAL_226336b7_4_k_cu_7aeafe794cuda3std3__45__cpo3endE
	.align		8
        /*0010*/ 	.dword	_ZN34_INTERNAL_226336b7_4_k_cu_7aeafe794cuda3std3__45__cpo6cbeginE
	.align		8
        /*0018*/ 	.dword	_ZN34_INTERNAL_226336b7_4_k_cu_7aeafe794cuda3std3__45__cpo4cendE
	.align		8
        /*0020*/ 	.dword	_ZN34_INTERNAL_226336b7_4_k_cu_7aeafe794cuda3std3__45__cpo6rbeginE
	.align		8
        /*0028*/ 	.dword	_ZN34_INTERNAL_226336b7_4_k_cu_7aeafe794cuda3std3__45__cpo4rendE
	.align		8
        /*0030*/ 	.dword	_ZN34_INTERNAL_226336b7_4_k_cu_7aeafe794cuda3std3__45__cpo7crbeginE
	.align		8
        /*0038*/ 	.dword	_ZN34_INTERNAL_226336b7_4_k_cu_7aeafe794cuda3std3__45__cpo5crendE
	.align		8
        /*0040*/ 	.dword	_ZN34_INTERNAL_226336b7_4_k_cu_7aeafe794cuda3std3__436_GLOBAL__N__226336b7_4_k_cu_7aeafe796ignoreE
	.align		8
        /*0048*/ 	.dword	_ZN34_INTERNAL_226336b7_4_k_cu_7aeafe794cuda3std3__419piecewise_constructE
	.align		8
        /*0050*/ 	.dword	_ZN34_INTERNAL_226336b7_4_k_cu_7aeafe794cuda3std3__48in_placeE
	.align		8
        /*0058*/ 	.dword	_ZN34_INTERNAL_226336b7_4_k_cu_7aeafe794cuda3std3__420unreachable_sentinelE
	.align		8
        /*0060*/ 	.dword	_ZN34_INTERNAL_226336b7_4_k_cu_7aeafe794cuda3std3__47nulloptE
	.align		8
        /*0068*/ 	.dword	_ZN34_INTERNAL_226336b7_4_k_cu_7aeafe794cuda3std3__48unexpectE
	.align		8
        /*0070*/ 	.dword	_ZN34_INTERNAL_226336b7_4_k_cu_7aeafe794cuda3std6ranges3__45__cpo4swapE
	.align		8
        /*0078*/ 	.dword	_ZN34_INTERNAL_226336b7_4_k_cu_7aeafe794cuda3std6ranges3__45__cpo9iter_moveE
	.align		8
        /*0080*/ 	.dword	_ZN34_INTERNAL_226336b7_4_k_cu_7aeafe794cuda3std6ranges3__45__cpo5beginE
	.align		8
        /*0088*/ 	.dword	_ZN34_INTERNAL_226336b7_4_k_cu_7aeafe794cuda3std6ranges3__45__cpo3endE
	.align		8
        /*0090*/ 	.dword	_ZN34_INTERNAL_226336b7_4_k_cu_7aeafe794cuda3std6ranges3__45__cpo6cbeginE
	.align		8
        /*0098*/ 	.dword	_ZN34_INTERNAL_226336b7_4_k_cu_7aeafe794cuda3std6ranges3__45__cpo4cendE
	.align		8
        /*00a0*/ 	.dword	_ZN34_INTERNAL_226336b7_4_k_cu_7aeafe794cuda3std6ranges3__45__cpo7advanceE
	.align		8
        /*00a8*/ 	.dword	_ZN34_INTERNAL_226336b7_4_k_cu_7aeafe794cuda3std6ranges3__45__cpo9iter_swapE
	.align		8
        /*00b0*/ 	.dword	_ZN34_INTERNAL_226336b7_4_k_cu_7aeafe794cuda3std6ranges3__45__cpo4nextE
	.align		8
        /*00b8*/ 	.dword	_ZN34_INTERNAL_226336b7_4_k_cu_7aeafe794cuda3std6ranges3__45__cpo4prevE
	.align		8
        /*00c0*/ 	.dword	_ZN34_INTERNAL_226336b7_4_k_cu_7aeafe794cuda3std6ranges3__45__cpo4dataE
	.align		8
        /*00c8*/ 	.dword	_ZN34_INTERNAL_226336b7_4_k_cu_7aeafe794cuda3std6ranges3__45__cpo5cdataE
	.align		8
        /*00d0*/ 	.dword	_ZN34_INTERNAL_226336b7_4_k_cu_7aeafe794cuda3std6ranges3__45__cpo4sizeE
	.align		8
        /*00d8*/ 	.dword	_ZN34_INTERNAL_226336b7_4_k_cu_7aeafe794cuda3std6ranges3__45__cpo5ssizeE
	.align		8
        /*00e0*/ 	.dword	_ZN34_INTERNAL_226336b7_4_k_cu_7aeafe794cuda3std6ranges3__45__cpo8distanceE
	.align		8
        /*00e8*/ 	.dword	_ZN34_INTERNAL_226336b7_4_k_cu_7aeafe796thrust24THRUST_300001_SM_1000_NS8cuda_cub3parE
	.align		8
        /*00f0*/ 	.dword	_ZN34_INTERNAL_226336b7_4_k_cu_7aeafe796thrust24THRUST_300001_SM_1000_NS8cuda_cub10par_nosyncE
	.align		8
        /*00f8*/ 	.dword	_ZN34_INTERNAL_226336b7_4_k_cu_7aeafe796thrust24THRUST_300001_SM_1000_NS6system6detail10sequential3seqE
	.align		8
        /*0100*/ 	.dword	_ZN34_INTERNAL_226336b7_4_k_cu_7aeafe796thrust24THRUST_300001_SM_1000_NS6system3cpp3parE
	.align		8
        /*0108*/ 	.dword	_ZN34_INTERNAL_226336b7_4_k_cu_7aeafe796thrust24THRUST_300001_SM_1000_NS12placeholders2_1E
	.align		8
        /*0110*/ 	.dword	_ZN34_INTERNAL_226336b7_4_k_cu_7aeafe796thrust24THRUST_300001_SM_1000_NS12placeholders2_2E
	.align		8
        /*0118*/ 	.dword	_ZN34_INTERNAL_226336b7_4_k_cu_7aeafe796thrust24THRUST_300001_SM_1000_NS12placeholders2_3E
	.align		8
        /*0120*/ 	.dword	_ZN34_INTERNAL_226336b7_4_k_cu_7aeafe796thrust24THRUST_300001_SM_1000_NS12placeholders2_4E
	.align		8
        /*0128*/ 	.dword	_ZN34_INTERNAL_226336b7_4_k_cu_7aeafe796thrust24THRUST_300001_SM_1000_NS12placeholders2_5E
	.align		8
        /*0130*/ 	.dword	_ZN34_INTERNAL_226336b7_4_k_cu_7aeafe796thrust24THRUST_300001_SM_1000_NS12placeholders2_6E
	.align		8
        /*0138*/ 	.dword	_ZN34_INTERNAL_226336b7_4_k_cu_7aeafe796thrust24THRUST_300001_SM_1000_NS12placeholders2_7E
	.align		8
        /*0140*/ 	.dword	_ZN34_INTERNAL_226336b7_4_k_cu_7aeafe796thrust24THRUST_300001_SM_1000_NS12placeholders2_8E
	.align		8
        /*0148*/ 	.dword	_ZN34_INTERNAL_226336b7_4_k_cu_7aeafe796thrust24THRUST_300001_SM_1000_NS12placeholders2_9E
	.align		8
        /*0150*/ 	.dword	_ZN34_INTERNAL_226336b7_4_k_cu_7aeafe796thrust24THRUST_300001_SM_1000_NS12placeholders3_10E
	.align		8
        /*0158*/ 	.dword	_ZN34_INTERNAL_226336b7_4_k_cu_7aeafe796thrust24THRUST_300001_SM_1000_NS3seqE
	.align		8
        /*0160*/ 	.dword	_ZN34_INTERNAL_226336b7_4_k_cu_7aeafe796thrust24THRUST_300001_SM_1000_NS6deviceE


//--------------------- .text._ZN3cub18CUB_300001_SM_10006detail11EmptyKernelIvEEvv --------------------------
	.section	.text._ZN3cub18CUB_300001_SM_10006detail11EmptyKernelIvEEvv,"ax",@progbits
	.align	128
        .global         _ZN3cub18CUB_300001_SM_10006detail11EmptyKernelIvEEvv
        .type           _ZN3cub18CUB_300001_SM_10006detail11EmptyKernelIvEEvv,@function
        .size           _ZN3cub18CUB_300001_SM_10006detail11EmptyKernelIvEEvv,(.L_x_25 - _ZN3cub18CUB_300001_SM_10006detail11EmptyKernelIvEEvv)
        .other          _ZN3cub18CUB_300001_SM_10006detail11EmptyKernelIvEEvv,@"STO_CUDA_ENTRY STV_DEFAULT"
_ZN3cub18CUB_300001_SM_10006detail11EmptyKernelIvEEvv:
.text._ZN3cub18CUB_300001_SM_10006detail11EmptyKernelIvEEvv:
[----:B------:R-:W-:Y:S01]  /*0000*/  LDC R1, c[0x0][0x37c] ;  /* 0x0000df00ff017b82 */ /* 0x000fe20000000800 */
[----:B------:R-:W-:Y:S05]  /*0010*/  EXIT ;  /* 0x000000000000794d */ /* 0x000fea0003800000 */
.L_x_0:
[----:B------:R-:W-:-:S00]  /*0020*/  BRA `(.L_x_0) ;  /* 0xfffffffc00fc7947 */ /* 0x000fc0000383ffff */
[----:B------:R-:W-:-:S00]  /*0030*/  NOP ;  /* 0x0000000000007918 */ /* 0x000fc00000000000 */
        /* <DEDUP_REMOVED lines=12> */
.L_x_25:


//--------------------- .text._Z15B_global_kernalPiiii --------------------------
	.section	.text._Z15B_global_kernalPiiii,"ax",@progbits
	.align	128
        .global         _Z15B_global_kernalPiiii
        .type           _Z15B_global_kernalPiiii,@function
        .size           _Z15B_global_kernalPiiii,(.L_x_26 - _Z15B_global_kernalPiiii)
        .other          _Z15B_global_kernalPiiii,@"STO_CUDA_ENTRY STV_DEFAULT"
_Z15B_global_kernalPiiii:
.text._Z15B_global_kernalPiiii:
[----:B------:R-:W-:Y:S01]  /*0000*/  LDC R1, c[0x0][0x37c] ;  /* 0x0000df00ff017b82 */ /* 0x000fe20000000800 */
[----:B------:R-:W0:Y:S07]  /*0010*/  S2R R7, SR_CTAID.X ;  /* 0x0000000000077919 */ /* 0x000e2e0000002500 */
[----:B------:R-:W0:Y:S02]  /*0020*/  LDC.64 R4, c[0x0][0x388] ;  /* 0x0000e200ff047b82 */ /* 0x000e240000000a00 */
[----:B0-----:R-:W-:-:S04]  /*0030*/  SHF.L.U32 R7, R7, R4, RZ ;  /* 0x0000000407077219 */ /* 0x001fc800000006ff */
[----:B------:R-:W-:-:S13]  /*0040*/  ISETP.GE.AND P0, PT, R7, R5, PT ;  /* 0x000000050700720c */ /* 0x000fda0003f06270 */
[----:B------:R-:W-:Y:S05]  /*0050*/  @P0 EXIT ;  /* 0x000000000000094d */ /* 0x000fea0003800000 */
[----:B------:R-:W0:Y:S01]  /*0060*/  LDC R0, c[0x0][0x360] ;  /* 0x0000d800ff007b82 */ /* 0x000e220000000800 */
[----:B------:R-:W1:Y:S01]  /*0070*/  S2R R3, SR_TID.X ;  /* 0x0000000000037919 */ /* 0x000e620000002100 */
[----:B------:R-:W-:Y:S01]  /*0080*/  IMAD.MOV.U32 R13, RZ, RZ, 0x1 ;  /* 0x00000001ff0d7424 */ /* 0x000fe200078e00ff */
[----:B------:R-:W2:Y:S04]  /*0090*/  LDCU.64 UR4, c[0x0][0x358] ;  /* 0x00006b00ff0477ac */ /* 0x000ea80008000a00 */
[----:B------:R-:W-:-:S04]  /*00a0*/  SHF.L.U32 R2, R13, R4, RZ ;  /* 0x000000040d027219 */ /* 0x000fc800000006ff */
[----:B------:R-:W-:-:S04]  /*00b0*/  LEA.HI R2, R2, R2, RZ, 0x1 ;  /* 0x0000000202027211 */ /* 0x000fc800078f08ff */
[----:B------:R-:W-:Y:S01]  /*00c0*/  SHF.R.S32.HI R2, RZ, 0x1, R2 ;  /* 0x00000001ff027819 */ /* 0x000fe20000011402 */
[----:B0-----:R-:W0:Y:S01]  /*00d0*/  I2F.U32.RP R6, R0 ;  /* 0x0000000000067306 */ /* 0x001e220000209000 */
[----:B------:R-:W-:Y:S01]  /*00e0*/  ISETP.NE.U32.AND P2, PT, R0, RZ, PT ;  /* 0x000000ff0000720c */ /* 0x000fe20003f45070 */
[----:B-1----:R-:W-:-:S05]  /*00f0*/  IMAD.IADD R5, R3, 0x1, R0 ;  /* 0x0000000103057824 */ /* 0x002fca00078e0200 */
[----:B------:R-:W-:Y:S01]  /*0100*/  ISETP.GE.AND P0, PT, R5, R2, PT ;  /* 0x000000020500720c */ /* 0x000fe20003f06270 */
[----:B0-----:R-:W0:Y:S03]  /*0110*/  MUFU.RCP R6, R6 ;  /* 0x0000000600067308 */ /* 0x001e260000001000 */
[----:B------:R-:W-:Y:S01]  /*0120*/  SEL R10, RZ, 0x1, P0 ;  /* 0x00000001ff0a7807 */ /* 0x000fe20000000000 */
[----:B0-----:R-:W-:Y:S01]  /*0130*/  VIADD R8, R6, 0xffffffe ;  /* 0x0ffffffe06087836 */ /* 0x001fe20000000000 */
[----:B------:R-:W-:-:S03]  /*0140*/  VIMNMX R6, PT, PT, R2, R5, !PT ;  /* 0x0000000502067248 */ /* 0x000fc60007fe0100 */
[----:B------:R0:W1:Y:S01]  /*0150*/  F2I.FTZ.U32.TRUNC.NTZ R9, R8 ;  /* 0x0000000800097305 */ /* 0x000062000021f000 */
[----:B------:R-:W-:Y:S01]  /*0160*/  IADD3 R5, PT, PT, R6, -R5, -R10 ;  /* 0x8000000506057210 */ /* 0x000fe20007ffe80a */
[----:B0-----:R-:W-:Y:S02]  /*0170*/  IMAD.MOV.U32 R8, RZ, RZ, RZ ;  /* 0x000000ffff087224 */ /* 0x001fe400078e00ff */
[----:B-1----:R-:W-:-:S04]  /*0180*/  IMAD.MOV R11, RZ, RZ, -R9 ;  /* 0x000000ffff0b7224 */ /* 0x002fc800078e0a09 */
[----:B------:R-:W-:-:S04]  /*0190*/  IMAD R11, R11, R0, RZ ;  /* 0x000000000b0b7224 */ /* 0x000fc800078e02ff */
[----:B------:R-:W-:Y:S02]  /*01a0*/  IMAD.HI.U32 R8, R9, R11, R8 ;  /* 0x0000000b09087227 */ /* 0x000fe400078e0008 */
[----:B------:R-:W0:Y:S04]  /*01b0*/  LDC R11, c[0x0][0x370] ;  /* 0x0000dc00ff0b7b82 */ /* 0x000e280000000800 */
[----:B------:R-:W-:-:S04]  /*01c0*/  IMAD.HI.U32 R9, R8, R5, RZ ;  /* 0x0000000508097227 */ /* 0x000fc800078e00ff */
[----:B------:R-:W-:Y:S02]  /*01d0*/  IMAD.MOV R6, RZ, RZ, -R9 ;  /* 0x000000ffff067224 */ /* 0x000fe400078e0a09 */
[C---:B------:R-:W-:Y:S02]  /*01e0*/  IMAD.SHL.U32 R8, R0.reuse, 0x4, RZ ;  /* 0x0000000400087824 */ /* 0x040fe400078e00ff */
[----:B------:R-:W-:Y:S02]  /*01f0*/  IMAD R5, R0, R6, R5 ;  /* 0x0000000600057224 */ /* 0x000fe400078e0205 */
[----:B------:R-:W1:Y:S03]  /*0200*/  LDC R6, c[0x0][0x390] ;  /* 0x0000e400ff067b82 */ /* 0x000e660000000800 */
[----:B------:R-:W-:Y:S02]  /*0210*/  ISETP.GE.U32.AND P0, PT, R5, R0, PT ;  /* 0x000000000500720c */ /* 0x000fe40003f06070 */
[----:B0-----:R-:W-:-:S11]  /*0220*/  SHF.L.U32 R4, R11, R4, RZ ;  /* 0x000000040b047219 */ /* 0x001fd600000006ff */
[----:B------:R-:W-:Y:S02]  /*0230*/  @P0 IMAD.IADD R5, R5, 0x1, -R0 ;  /* 0x0000000105050824 */ /* 0x000fe400078e0a00 */
[----:B------:R-:W-:-:S03]  /*0240*/  @P0 VIADD R9, R9, 0x1 ;  /* 0x0000000109090836 */ /* 0x000fc60000000000 */
[----:B------:R-:W-:Y:S02]  /*0250*/  ISETP.GE.U32.AND P1, PT, R5, R0, PT ;  /* 0x000000000500720c */ /* 0x000fe40003f26070 */
[----:B-1----:R-:W-:-:S11]  /*0260*/  SHF.L.U32 R6, R13, R6, RZ ;  /* 0x000000060d067219 */ /* 0x002fd600000006ff */
[----:B------:R-:W-:Y:S01]  /*0270*/  @P1 VIADD R9, R9, 0x1 ;  /* 0x0000000109091836 */ /* 0x000fe20000000000 */
[----:B------:R-:W-:-:S05]  /*0280*/  @!P2 LOP3.LUT R9, RZ, R0, RZ, 0x33, !PT ;  /* 0x00000000ff09a212 */ /* 0x000fca00078e33ff */
[----:B--2---:R-:W-:-:S07]  /*0290*/  IMAD.IADD R5, R10, 0x1, R9 ;  /* 0x000000010a057824 */ /* 0x004fce00078e0209 */
.L_x_6:
[----:B------:R-:W-:Y:S01]  /*02a0*/  ISETP.GE.AND P0, PT, R3, R2, PT ;  /* 0x000000020300720c */ /* 0x000fe20003f06270 */
[----:B------:R-:W-:-:S12]  /*02b0*/  BSSY.RECONVERGENT B0, `(.L_x_1) ;  /* 0x00000df000007945 */ /* 0x000fd80003800200 */
[----:B0-----:R-:W-:Y:S05]  /*02c0*/  @P0 BRA `(.L_x_2) ;  /* 0x0000000c00740947 */ /* 0x001fea0003800000 */
[----:B------:R-:W-:Y:S01]  /*02d0*/  LOP3.LUT R20, R5, 0x3, RZ, 0xc0, !PT ;  /* 0x0000000305147812 */ /* 0x000fe200078ec0ff */
[----:B------:R-:W-:Y:S01]  /*02e0*/  BSSY.RECONVERGENT B1, `(.L_x_3) ;  /* 0x000005e000017945 */ /* 0x000fe20003800200 */
[----:B------:R-:W-:Y:S02]  /*02f0*/  IMAD.MOV.U32 R27, RZ, RZ, R3 ;  /* 0x000000ffff1b7224 */ /* 0x000fe400078e0003 */
[----:B------:R-:W-:-:S13]  /*0300*/  ISETP.NE.AND P0, PT, R20, 0x3, PT ;  /* 0x000000031400780c */ /* 0x000fda0003f05270 */
[----:B------:R-:W-:Y:S05]  /*0310*/  @!P0 BRA `(.L_x_4) ;  /* 0x0000000400688947 */ /* 0x000fea0003800000 */
[----:B------:R-:W0:Y:S01]  /*0320*/  LDC.64 R10, c[0x0][0x380] ;  /* 0x0000e000ff0a7b82 */ /* 0x000e220000000a00 */
[----:B------:R-:W-:-:S04]  /*0330*/  IMAD.IADD R17, R3, 0x1, R7 ;  /* 0x0000000103117824 */ /* 0x000fc800078e0207 */
[----:B0-----:R-:W-:-:S05]  /*0340*/  IMAD.WIDE R10, R17, 0x4, R10 ;  /* 0x00000004110a7825 */ /* 0x001fca00078e020a */
[----:B------:R-:W2:Y:S01]  /*0350*/  LDG.E R19, desc[UR4][R10.64] ;  /* 0x000000040a137981 */ /* 0x000ea2000c1e1900 */
[----:B------:R-:W-:-:S05]  /*0360*/  IMAD.WIDE R12, R2, 0x4, R10 ;  /* 0x00000004020c7825 */ /* 0x000fca00078e020a */
[----:B------:R-:W2:Y:S01]  /*0370*/  LDG.E R18, desc[UR4][R12.64] ;  /* 0x000000040c127981 */ /* 0x000ea2000c1e1900 */
[----:B------:R-:W-:-:S04]  /*0380*/  IABS R9, R6 ;  /* 0x0000000600097213 */ /* 0x000fc80000000000 */
[----:B------:R-:W0:Y:S08]  /*0390*/  I2F.RP R21, R9 ;  /* 0x0000000900157306 */ /* 0x000e300000209400 */
[----:B0-----:R-:W0:Y:S02]  /*03a0*/  MUFU.RCP R21, R21 ;  /* 0x0000001500157308 */ /* 0x001e240000001000 */
[----:B0-----:R-:W-:-:S06]  /*03b0*/  VIADD R14, R21, 0xffffffe ;  /* 0x0ffffffe150e7836 */ /* 0x001fcc0000000000 */
[----:B------:R0:W1:Y:S01]  /*03c0*/  F2I.FTZ.U32.TRUNC.NTZ R15, R14 ;  /* 0x0000000e000f7305 */ /* 0x000062000021f000 */
[----:B------:R-:W-:Y:S02]  /*03d0*/  IABS R22, R6 ;  /* 0x0000000600167213 */ /* 0x000fe40000000000 */
[----:B------:R-:W-:Y:S01]  /*03e0*/  IABS R21, R17 ;  /* 0x0000001100157213 */ /* 0x000fe20000000000 */
[----:B0-----:R-:W-:Y:S01]  /*03f0*/  IMAD.MOV.U32 R14, RZ, RZ, RZ ;  /* 0x000000ffff0e7224 */ /* 0x001fe200078e00ff */
[----:B-1----:R-:W-:-:S05]  /*0400*/  IADD3 R16, PT, PT, RZ, -R15, RZ ;  /* 0x8000000fff107210 */ /* 0x002fca0007ffe0ff */
[----:B------:R-:W-:-:S04]  /*0410*/  IMAD R23, R16, R9, RZ ;  /* 0x0000000910177224 */ /* 0x000fc800078e02ff */
[----:B------:R-:W-:-:S04]  /*0420*/  IMAD.HI.U32 R16, R15, R23, R14 ;  /* 0x000000170f107227 */ /* 0x000fc800078e000e */
[----:B------:R-:W-:Y:S02]  /*0430*/  IMAD.MOV R15, RZ, RZ, -R22 ;  /* 0x000000ffff0f7224 */ /* 0x000fe400078e0a16 */
[----:B------:R-:W-:-:S04]  /*0440*/  IMAD.HI.U32 R14, R16, R21, RZ ;  /* 0x00000015100e7227 */ /* 0x000fc800078e00ff */
[----:B------:R-:W-:-:S05]  /*0450*/  IMAD R22, R14, R15, R21 ;  /* 0x0000000f0e167224 */ /* 0x000fca00078e0215 */
[----:B------:R-:W-:Y:S02]  /*0460*/  ISETP.GT.U32.AND P1, PT, R9, R22, PT ;  /* 0x000000160900720c */ /* 0x000fe40003f24070 */
[----:B------:R-:W-:-:S11]  /*0470*/  LOP3.LUT R21, R17, R6, RZ, 0x3c, !PT ;  /* 0x0000000611157212 */ /* 0x000fd600078e3cff */
[----:B------:R-:W-:-:S05]  /*0480*/  @!P1 IMAD.IADD R22, R22, 0x1, -R9 ;  /* 0x0000000116169824 */ /* 0x000fca00078e0a09 */
[----:B------:R-:W-:Y:S01]  /*0490*/  ISETP.GE.U32.AND P0, PT, R22, R9, PT ;  /* 0x000000091600720c */ /* 0x000fe20003f06070 */
[----:B------:R-:W-:Y:S01]  /*04a0*/  @!P1 VIADD R14, R14, 0x1 ;  /* 0x000000010e0e9836 */ /* 0x000fe20000000000 */
[----:B------:R-:W-:Y:S02]  /*04b0*/  ISETP.GE.AND P2, PT, R21, RZ, PT ;  /* 0x000000ff1500720c */ /* 0x000fe40003f46270 */
[----:B------:R-:W-:-:S09]  /*04c0*/  ISETP.NE.AND P1, PT, R6, RZ, PT ;  /* 0x000000ff0600720c */ /* 0x000fd20003f25270 */
[----:B------:R-:W-:-:S04]  /*04d0*/  @P0 VIADD R14, R14, 0x1 ;  /* 0x000000010e0e0836 */ /* 0x000fc80000000000 */
[----:B------:R-:W-:Y:S01]  /*04e0*/  IMAD.MOV.U32 R21, RZ, RZ, R14 ;  /* 0x000000ffff157224 */ /* 0x000fe200078e000e */
[----:B------:R-:W-:-:S03]  /*04f0*/  LOP3.LUT R14, RZ, R6, RZ, 0x33, !PT ;  /* 0x00000006ff0e7212 */ /* 0x000fc600078e33ff */
[----:B------:R-:W-:-:S05]  /*0500*/  @!P2 IMAD.MOV R21, RZ, RZ, -R21 ;  /* 0x000000ffff15a224 */ /* 0x000fca00078e0a15 */
[----:B------:R-:W-:-:S04]  /*0510*/  SEL R21, R14, R21, !P1 ;  /* 0x000000150e157207 */ /* 0x000fc80004800000 */
[----:B------:R-:W-:-:S04]  /*0520*/  LOP3.LUT R21, R21, 0x1, RZ, 0xc0, !PT ;  /* 0x0000000115157812 */ /* 0x000fc800078ec0ff */
[----:B------:R-:W-:Y:S01]  /*0530*/  ISETP.NE.U32.AND P0, PT, R21, 0x1, PT ;  /* 0x000000011500780c */ /* 0x000fe20003f05070 */
[----:B------:R-:W-:-:S03]  /*0540*/  IMAD.IADD R27, R3, 0x1, R0 ;  /* 0x00000001031b7824 */ /* 0x000fc600078e0200 */
[----:B--2---:R-:W-:-:S13]  /*0550*/  ISETP.LE.XOR P0, PT, R19, R18, !P0 ;  /* 0x000000121300720c */ /* 0x004fda0004703a70 */
[----:B------:R0:W-:Y:S04]  /*0560*/  @!P0 STG.E desc[UR4][R10.64], R18 ;  /* 0x000000120a008986 */ /* 0x0001e8000c101904 */
[----:B------:R0:W-:Y:S01]  /*0570*/  @!P0 STG.E desc[UR4][R12.64], R19 ;  /* 0x000000130c008986 */ /* 0x0001e2000c101904 */
[----:B------:R-:W-:-:S13]  /*0580*/  ISETP.NE.AND P0, PT, R20, RZ, PT ;  /* 0x000000ff1400720c */ /* 0x000fda0003f05270 */
[----:B0-----:R-:W-:Y:S05]  /*0590*/  @!P0 BRA `(.L_x_4) ;  /* 0x0000000000c88947 */ /* 0x001fea0003800000 */
[----:B------:R-:W-:-:S05]  /*05a0*/  IADD3 R10, P0, PT, R8, R10, RZ ;  /* 0x0000000a080a7210 */ /* 0x000fca0007f1e0ff */
[----:B------:R-:W-:Y:S02]  /*05b0*/  IMAD.X R11, RZ, RZ, R11, P0 ;  /* 0x000000ffff0b7224 */ /* 0x000fe400000e060b */
[----:B------:R-:W-:-:S03]  /*05c0*/  IMAD.WIDE R12, R2, 0x4, R10 ;  /* 0x00000004020c7825 */ /* 0x000fc600078e020a */
[----:B------:R-:W2:Y:S04]  /*05d0*/  LDG.E R19, desc[UR4][R10.64] ;  /* 0x000000040a137981 */ /* 0x000ea8000c1e1900 */
[----:B------:R-:W2:Y:S01]  /*05e0*/  LDG.E R18, desc[UR4][R12.64] ;  /* 0x000000040c127981 */ /* 0x000ea2000c1e1900 */
[--C-:B------:R-:W-:Y:S02]  /*05f0*/  IMAD.IADD R17, R17, 0x1, R0.reuse ;  /* 0x0000000111117824 */ /* 0x100fe400078e0200 */
[----:B------:R-:W-:-:S03]  /*0600*/  IMAD.IADD R27, R27, 0x1, R0 ;  /* 0x000000011b1b7824 */ /* 0x000fc600078e0200 */
[----:B------:R-:W-:-:S05]  /*0610*/  IABS R21, R17 ;  /* 0x0000001100157213 */ /* 0x000fca0000000000 */
[----:B------:R-:W-:-:S04]  /*0620*/  IMAD.HI.U32 R22, R16, R21, RZ ;  /* 0x0000001510167227 */ /* 0x000fc800078e00ff */
[----:B------:R-:W-:Y:S01]  /*0630*/  IMAD R24, R22, R15, R21 ;  /* 0x0000000f16187224 */ /* 0x000fe200078e0215 */
[----:B------:R-:W-:-:S04]  /*0640*/  LOP3.LUT R21, R17, R6, RZ, 0x3c, !PT ;  /* 0x0000000611157212 */ /* 0x000fc800078e3cff */
[----:B------:R-:W-:Y:S02]  /*0650*/  ISETP.GT.U32.AND P2, PT, R9, R24, PT ;  /* 0x000000180900720c */ /* 0x000fe40003f44070 */
[----:B------:R-:W-:-:S11]  /*0660*/  ISETP.GE.AND P3, PT, R21, RZ, PT ;  /* 0x000000ff1500720c */ /* 0x000fd60003f66270 */
[----:B------:R-:W-:Y:S02]  /*0670*/  @!P2 IMAD.IADD R24, R24, 0x1, -R9 ;  /* 0x000000011818a824 */ /* 0x000fe400078e0a09 */
[----:B------:R-:W-:-:S03]  /*0680*/  @!P2 VIADD R22, R22, 0x1 ;  /* 0x000000011616a836 */ /* 0x000fc60000000000 */
[----:B------:R-:W-:-:S13]  /*0690*/  ISETP.GE.U32.AND P0, PT, R24, R9, PT ;  /* 0x000000091800720c */ /* 0x000fda0003f06070 */
[----:B------:R-:W-:-:S05]  /*06a0*/  @P0 IADD3 R22, PT, PT, R22, 0x1, RZ ;  /* 0x0000000116160810 */ /* 0x000fca0007ffe0ff */
[----:B------:R-:W-:-:S05]  /*06b0*/  @!P3 IMAD.MOV R22, RZ, RZ, -R22 ;  /* 0x000000ffff16b224 */ /* 0x000fca00078e0a16 */
[----:B------:R-:W-:-:S04]  /*06c0*/  SEL R22, R14, R22, !P1 ;  /* 0x000000160e167207 */ /* 0x000fc80004800000 */
[----:B------:R-:W-:-:S04]  /*06d0*/  LOP3.LUT R22, R22, 0x1, RZ, 0xc0, !PT ;  /* 0x0000000116167812 */ /* 0x000fc800078ec0ff */
[----:B------:R-:W-:-:S04]  /*06e0*/  ISETP.NE.U32.AND P0, PT, R22, 0x1, PT ;  /* 0x000000011600780c */ /* 0x000fc80003f05070 */
[----:B--2---:R-:W-:-:S13]  /*06f0*/  ISETP.LE.XOR P0, PT, R19, R18, !P0 ;  /* 0x000000121300720c */ /* 0x004fda0004703a70 */
[----:B------:R0:W-:Y:S04]  /*0700*/  @!P0 STG.E desc[UR4][R10.64], R18 ;  /* 0x000000120a008986 */ /* 0x0001e8000c101904 */
[----:B------:R0:W-:Y:S01]  /*0710*/  @!P0 STG.E desc[UR4][R12.64], R19 ;  /* 0x000000130c008986 */ /* 0x0001e2000c101904 */
[----:B------:R-:W-:-:S13]  /*0720*/  ISETP.NE.AND P0, PT, R20, 0x1, PT ;  /* 0x000000011400780c */ /* 0x000fda0003f05270 */
        /* <DEDUP_REMOVED lines=8> */
[----:B------:R-:W-:Y:S02]  /*07b0*/  IABS R19, R17 ;  /* 0x0000001100137213 */ /* 0x000fe40000000000 */
[----:B------:R-:W-:-:S03]  /*07c0*/  LOP3.LUT R17, R17, R6, RZ, 0x3c, !PT ;  /* 0x0000000611117212 */ /* 0x000fc600078e3cff */
[----:B------:R-:W-:Y:S01]  /*07d0*/  IMAD.HI.U32 R16, R16, R19, RZ ;  /* 0x0000001310107227 */ /* 0x000fe200078e00ff */
[----:B------:R-:W-:-:S03]  /*07e0*/  ISETP.GE.AND P3, PT, R17, RZ, PT ;  /* 0x000000ff1100720c */ /* 0x000fc60003f66270 */
[----:B------:R-:W-:-:S05]  /*07f0*/  IMAD R18, R16, R15, R19 ;  /* 0x0000000f10127224 */ /* 0x000fca00078e0213 */
[----:B------:R-:W-:-:S13]  /*0800*/  ISETP.GT.U32.AND P2, PT, R9, R18, PT ;  /* 0x000000120900720c */ /* 0x000fda0003f44070 */
[----:B------:R-:W-:Y:S02]  /*0810*/  @!P2 IMAD.IADD R18, R18, 0x1, -R9 ;  /* 0x000000011212a824 */ /* 0x000fe400078e0a09 */
[----:B------:R-:W-:-:S03]  /*0820*/  @!P2 VIADD R16, R16, 0x1 ;  /* 0x000000011010a836 */ /* 0x000fc60000000000 */
[----:B------:R-:W-:-:S13]  /*0830*/  ISETP.GE.U32.AND P0, PT, R18, R9, PT ;  /* 0x000000091200720c */ /* 0x000fda0003f06070 */
[----:B------:R-:W-:-:S04]  /*0840*/  @P0 VIADD R16, R16, 0x1 ;  /* 0x0000000110100836 */ /* 0x000fc80000000000 */
[----:B------:R-:W-:-:S05]  /*0850*/  @!P3 IMAD.MOV R16, RZ, RZ, -R16 ;  /* 0x000000ffff10b224 */ /* 0x000fca00078e0a10 */
[----:B------:R-:W-:-:S04]  /*0860*/  SEL R14, R14, R16, !P1 ;  /* 0x000000100e0e7207 */ /* 0x000fc80004800000 */
[----:B------:R-:W-:-:S04]  /*0870*/  LOP3.LUT R14, R14, 0x1, RZ, 0xc0, !PT ;  /* 0x000000010e0e7812 */ /* 0x000fc800078ec0ff */
[----:B------:R-:W-:-:S04]  /*0880*/  ISETP.NE.U32.AND P0, PT, R14, 0x1, PT ;  /* 0x000000010e00780c */ /* 0x000fc80003f05070 */
[----:B--2---:R-:W-:-:S13]  /*0890*/  ISETP.LE.XOR P0, PT, R21, R20, !P0 ;  /* 0x000000141500720c */ /* 0x004fda0004703a70 */
[----:B------:R0:W-:Y:S04]  /*08a0*/  @!P0 STG.E desc[UR4][R10.64], R20 ;  /* 0x000000140a008986 */ /* 0x0001e8000c101904 */
[----:B------:R0:W-:Y:S02]  /*08b0*/  @!P0 STG.E desc[UR4][R12.64], R21 ;  /* 0x000000150c008986 */ /* 0x0001e4000c101904 */
.L_x_4:
[----:B------:R-:W-:Y:S05]  /*08c0*/  BSYNC.RECONVERGENT B1 ;  /* 0x0000000000017941 */ /* 0x000fea0003800200 */
.L_x_3:
[----:B------:R-:W-:-:S13]  /*08d0*/  ISETP.GE.U32.AND P0, PT, R5, 0x3, PT ;  /* 0x000000030500780c */ /* 0x000fda0003f06070 */
[----:B------:R-:W-:Y:S05]  /*08e0*/  @!P0 BRA `(.L_x_2) ;  /* 0x0000000400ec8947 */ /* 0x000fea0003800000 */
[----:B0-----:R-:W-:Y:S02]  /*08f0*/  IABS R10, R6 ;  /* 0x00000006000a7213 */ /* 0x001fe40000000000 */
[----:B------:R-:W-:Y:S02]  /*0900*/  IADD3 R11, PT, PT, R27, R7, RZ ;  /* 0x000000071b0b7210 */ /* 0x000fe40007ffe0ff */
[----:B------:R-:W0:Y:S03]  /*0910*/  I2F.RP R14, R10 ;  /* 0x0000000a000e7306 */ /* 0x000e260000209400 */
[----:B------:R-:W-:Y:S02]  /*0920*/  IMAD.IADD R9, R11, 0x1, R0 ;  /* 0x000000010b097824 */ /* 0x000fe400078e0200 */
[C-C-:B------:R-:W-:Y:S02]  /*0930*/  IMAD R21, R0.reuse, 0x2, R11.reuse ;  /* 0x0000000200157824 */ /* 0x140fe400078e020b */
[----:B------:R-:W-:Y:S01]  /*0940*/  IMAD R25, R0, 0x3, R11 ;  /* 0x0000000300197824 */ /* 0x000fe200078e020b */
[----:B0-----:R-:W0:Y:S02]  /*0950*/  MUFU.RCP R14, R14 ;  /* 0x0000000e000e7308 */ /* 0x001e240000001000 */
[----:B0-----:R-:W-:-:S06]  /*0960*/  VIADD R12, R14, 0xffffffe ;  /* 0x0ffffffe0e0c7836 */ /* 0x001fcc0000000000 */
[----:B------:R0:W1:Y:S02]  /*0970*/  F2I.FTZ.U32.TRUNC.NTZ R13, R12 ;  /* 0x0000000c000d7305 */ /* 0x000064000021f000 */
[----:B0-----:R-:W-:Y:S02]  /*0980*/  IMAD.MOV.U32 R12, RZ, RZ, RZ ;  /* 0x000000ffff0c7224 */ /* 0x001fe400078e00ff */
[----:B-1----:R-:W-:-:S04]  /*0990*/  IMAD.MOV R15, RZ, RZ, -R13 ;  /* 0x000000ffff0f7224 */ /* 0x002fc800078e0a0d */
[----:B------:R-:W-:-:S04]  /*09a0*/  IMAD R15, R15, R10, RZ ;  /* 0x0000000a0f0f7224 */ /* 0x000fc800078e02ff */
[----:B------:R-:W-:-:S07]  /*09b0*/  IMAD.HI.U32 R20, R13, R15, R12 ;  /* 0x0000000f0d147227 */ /* 0x000fce00078e000c */
.L_x_5:
[-C--:B------:R-:W-:Y:S02]  /*09c0*/  IABS R18, R6.reuse ;  /* 0x0000000600127213 */ /* 0x080fe40000000000 */
[-C--:B------:R-:W-:Y:S02]  /*09d0*/  IABS R12, R6.reuse ;  /* 0x00000006000c7213 */ /* 0x080fe40000000000 */
[----:B------:R-:W0:Y:S01]  /*09e0*/  I2F.RP R14, R18 ;  /* 0x00000012000e7306 */ /* 0x000e220000209400 */
[----:B------:R-:W-:Y:S02]  /*09f0*/  IABS R15, R11 ;  /* 0x0000000b000f7213 */ /* 0x000fe40000000000 */
[----:B------:R-:W-:Y:S01]  /*0a00*/  IMAD.MOV R29, RZ, RZ, -R12 ;  /* 0x000000ffff1d7224 */ /* 0x000fe200078e0a0c */
[----:B------:R-:W-:Y:S02]  /*0a10*/  IABS R23, R25 ;  /* 0x0000001900177213 */ /* 0x000fe40000000000 */
[----:B------:R-:W-:Y:S01]  /*0a20*/  IMAD.HI.U32 R22, R20, R15, RZ ;  /* 0x0000000f14167227 */ /* 0x000fe200078e00ff */
[----:B------:R-:W-:-:S03]  /*0a30*/  LOP3.LUT R26, RZ, R6, RZ, 0x33, !PT ;  /* 0x00000006ff1a7212 */ /* 0x000fc600078e33ff */
[----:B------:R-:W-:Y:S01]  /*0a40*/  IMAD R15, R22, R29, R15 ;  /* 0x0000001d160f7224 */ /* 0x000fe200078e020f */
[----:B0-----:R-:W0:Y:S04]  /*0a50*/  MUFU.RCP R14, R14 ;  /* 0x0000000e000e7308 */ /* 0x001e280000001000 */
[----:B------:R-:W-:-:S13]  /*0a60*/  ISETP.GT.U32.AND P1, PT, R10, R15, PT ;  /* 0x0000000f0a00720c */ /* 0x000fda0003f24070 */
[----:B------:R-:W-:Y:S02]  /*0a70*/  @!P1 IMAD.IADD R15, R15, 0x1, -R18 ;  /* 0x000000010f0f9824 */ /* 0x000fe400078e0a12 */
[----:B------:R-:W-:Y:S01]  /*0a80*/  @!P1 VIADD R22, R22, 0x1 ;  /* 0x0000000116169836 */ /* 0x000fe20000000000 */
[----:B------:R-:W-:Y:S01]  /*0a90*/  ISETP.NE.AND P1, PT, R6, RZ, PT ;  /* 0x000000ff0600720c */ /* 0x000fe20003f25270 */
[----:B0-----:R-:W-:Y:S01]  /*0aa0*/  VIADD R12, R14, 0xffffffe ;  /* 0x0ffffffe0e0c7836 */ /* 0x001fe20000000000 */
[----:B------:R-:W-:Y:S02]  /*0ab0*/  IABS R14, R9 ;  /* 0x00000009000e7213 */ /* 0x000fe40000000000 */
[----:B------:R-:W-:Y:S01]  /*0ac0*/  ISETP.GE.U32.AND P0, PT, R15, R10, PT ;  /* 0x0000000a0f00720c */ /* 0x000fe20003f06070 */
[----:B------:R0:W1:Y:S02]  /*0ad0*/  F2I.FTZ.U32.TRUNC.NTZ R13, R12 ;  /* 0x0000000c000d7305 */ /* 0x000064000021f000 */
[----:B------:R-:W-:-:S02]  /*0ae0*/  IMAD.MOV.U32 R10, RZ, RZ, R14 ;  /* 0x000000ffff0a7224 */ /* 0x000fc400078e000e */
[----:B------:R-:W2:Y:S01]  /*0af0*/  LDC.64 R14, c[0x0][0x380] ;  /* 0x0000e000ff0e7b82 */ /* 0x000ea20000000a00 */
[----:B0-----:R-:W-:-:S07]  /*0b00*/  IMAD.MOV.U32 R12, RZ, RZ, RZ ;  /* 0x000000ffff0c7224 */ /* 0x001fce00078e00ff */
[----:B------:R-:W-:Y:S01]  /*0b10*/  @P0 IADD3 R22, PT, PT, R22, 0x1, RZ ;  /* 0x0000000116160810 */ /* 0x000fe20007ffe0ff */
[----:B-1----:R-:W-:-:S04]  /*0b20*/  IMAD.MOV R17, RZ, RZ, -R13 ;  /* 0x000000ffff117224 */ /* 0x002fc800078e0a0d */
[----:B------:R-:W-:-:S04]  /*0b30*/  IMAD R17, R17, R18, RZ ;  /* 0x0000001211117224 */ /* 0x000fc800078e02ff */
[----:B------:R-:W-:Y:S01]  /*0b40*/  IMAD.HI.U32 R20, R13, R17, R12 ;  /* 0x000000110d147227 */ /* 0x000fe200078e000c */
[----:B------:R-:W-:Y:S02]  /*0b50*/  IABS R13, R21 ;  /* 0x00000015000d7213 */ /* 0x000fe40000000000 */
[C---:B------:R-:W-:Y:S01]  /*0b60*/  LOP3.LUT R12, R11.reuse, R6, RZ, 0x3c, !PT ;  /* 0x000000060b0c7212 */ /* 0x040fe200078e3cff */
[----:B--2---:R-:W-:-:S03]  /*0b70*/  IMAD.WIDE R14, R11, 0x4, R14 ;  /* 0x000000040b0e7825 */ /* 0x004fc600078e020e */
[----:B------:R-:W-:Y:S01]  /*0b80*/  ISETP.GE.AND P2, PT, R12, RZ, PT ;  /* 0x000000ff0c00720c */ /* 0x000fe20003f46270 */
[C---:B------:R-:W-:Y:S01]  /*0b90*/  IMAD.HI.U32 R17, R20.reuse, R10, RZ ;  /* 0x0000000a14117227 */ /* 0x040fe200078e00ff */
[----:B------:R-:W-:Y:S01]  /*0ba0*/  LOP3.LUT R12, R9, R6, RZ, 0x3c, !PT ;  /* 0x00000006090c7212 */ /* 0x000fe200078e3cff */
[----:B------:R-:W2:Y:S02]  /*0bb0*/  LDG.E R28, desc[UR4][R14.64] ;  /* 0x000000040e1c7981 */ /* 0x000ea4000c1e1900 */
[----:B------:R-:W-:Y:S01]  /*0bc0*/  IMAD.HI.U32 R16, R20, R13, RZ ;  /* 0x0000000d14107227 */ /* 0x000fe200078e00ff */
[----:B------:R-:W-:-:S03]  /*0bd0*/  ISETP.GE.AND P4, PT, R12, RZ, PT ;  /* 0x000000ff0c00720c */ /* 0x000fc60003f86270 */
[-C--:B------:R-:W-:Y:S02]  /*0be0*/  IMAD R19, R17, R29.reuse, R10 ;  /* 0x0000001d11137224 */ /* 0x080fe400078e020a */
[----:B------:R-:W-:Y:S02]  /*0bf0*/  IMAD.MOV.U32 R10, RZ, RZ, R18 ;  /* 0x000000ffff0a7224 */ /* 0x000fe400078e0012 */
[----:B------:R-:W-:Y:S02]  /*0c00*/  IMAD R13, R16, R29, R13 ;  /* 0x0000001d100d7224 */ /* 0x000fe400078e020d */
[----:B------:R-:W-:Y:S01]  /*0c10*/  IMAD.HI.U32 R24, R20, R23, RZ ;  /* 0x0000001714187227 */ /* 0x000fe200078e00ff */
[C---:B------:R-:W-:Y:S02]  /*0c20*/  ISETP.GT.U32.AND P5, PT, R10.reuse, R19, PT ;  /* 0x000000130a00720c */ /* 0x040fe40003fa4070 */
[----:B------:R-:W-:Y:S01]  /*0c30*/  ISETP.GT.U32.AND P3, PT, R10, R13, PT ;  /* 0x0000000d0a00720c */ /* 0x000fe20003f64070 */
[----:B------:R-:W-:-:S02]  /*0c40*/  IMAD R29, R24, R29, R23 ;  /* 0x0000001d181d7224 */ /* 0x000fc400078e0217 */
[----:B------:R-:W-:-:S03]  /*0c50*/  @!P2 IMAD.MOV R22, RZ, RZ, -R22 ;  /* 0x000000ffff16a224 */ /* 0x000fc600078e0a16 */
[----:B------:R-:W-:Y:S02]  /*0c60*/  ISETP.GT.U32.AND P2, PT, R10, R29, PT ;  /* 0x0000001d0a00720c */ /* 0x000fe40003f44070 */
[----:B------:R-:W-:-:S03]  /*0c70*/  SEL R22, R26, R22, !P1 ;  /* 0x000000161a167207 */ /* 0x000fc60004800000 */
[--C-:B------:R-:W-:Y:S01]  /*0c80*/  @!P5 IMAD.IADD R19, R19, 0x1, -R18.reuse ;  /* 0x000000011313d824 */ /* 0x100fe200078e0a12 */
[----:B------:R-:W-:Y:S01]  /*0c90*/  LOP3.LUT R22, R22, 0x1, RZ, 0xc0, !PT ;  /* 0x0000000116167812 */ /* 0x000fe200078ec0ff */
[----:B------:R-:W-:Y:S02]  /*0ca0*/  @!P3 IMAD.IADD R13, R13, 0x1, -R18 ;  /* 0x000000010d0db824 */ /* 0x000fe400078e0a12 */
[----:B------:R-:W-:Y:S01]  /*0cb0*/  @!P5 VIADD R17, R17, 0x1 ;  /* 0x000000011111d836 */ /* 0x000fe20000000000 */
[-C--:B------:R-:W-:Y:S02]  /*0cc0*/  ISETP.GE.U32.AND P6, PT, R19, R10.reuse, PT ;  /* 0x0000000a1300720c */ /* 0x080fe40003fc6070 */
[----:B------:R-:W-:Y:S01]  /*0cd0*/  ISETP.GE.U32.AND P5, PT, R13, R10, PT ;  /* 0x0000000a0d00720c */ /* 0x000fe20003fa6070 */
[----:B------:R-:W-:Y:S01]  /*0ce0*/  IMAD.WIDE R12, R2, 0x4, R14 ;  /* 0x00000004020c7825 */ /* 0x000fe200078e020e */
[----:B------:R-:W-:-:S03]  /*0cf0*/  ISETP.NE.U32.AND P0, PT, R22, 0x1, PT ;  /* 0x000000011600780c */ /* 0x000fc60003f05070 */
[----:B------:R-:W-:Y:S01]  /*0d00*/  @!P2 IMAD.IADD R29, R29, 0x1, -R18 ;  /* 0x000000011d1da824 */ /* 0x000fe200078e0a12 */
[----:B------:R-:W2:Y:S01]  /*0d10*/  LDG.E R23, desc[UR4][R12.64] ;  /* 0x000000040c177981 */ /* 0x000ea2000c1e1900 */
[----:B------:R-:W-:Y:S01]  /*0d20*/  LOP3.LUT R18, R21, R6, RZ, 0x3c, !PT ;  /* 0x0000000615127212 */ /* 0x000fe200078e3cff */
[----:B------:R-:W-:-:S03]  /*0d30*/  @!P3 VIADD R16, R16, 0x1 ;  /* 0x000000011010b836 */ /* 0x000fc60000000000 */
[----:B------:R-:W-:Y:S01]  /*0d40*/  @P6 VIADD R17, R17, 0x1 ;  /* 0x0000000111116836 */ /* 0x000fe20000000000 */
[----:B------:R-:W-:Y:S02]  /*0d50*/  ISETP.GE.AND P6, PT, R18, RZ, PT ;  /* 0x000000ff1200720c */ /* 0x000fe40003fc6270 */
[----:B------:R-:W-:-:S05]  /*0d60*/  IADD3 R18, P3, PT, R8, R14, RZ ;  /* 0x0000000e08127210 */ /* 0x000fca0007f7e0ff */
[----:B------:R-:W-:Y:S01]  /*0d70*/  IMAD.X R19, RZ, RZ, R15, P3 ;  /* 0x000000ffff137224 */ /* 0x000fe200018e060f */
[----:B--2---:R-:W-:-:S13]  /*0d80*/  ISETP.LE.XOR P0, PT, R28, R23, !P0 ;  /* 0x000000171c00720c */ /* 0x004fda0004703a70 */
[----:B------:R0:W-:Y:S04]  /*0d90*/  @!P0 STG.E desc[UR4][R14.64], R23 ;  /* 0x000000170e008986 */ /* 0x0001e8000c101904 */
[----:B------:R1:W-:Y:S01]  /*0da0*/  @!P0 STG.E desc[UR4][R12.64], R28 ;  /* 0x0000001c0c008986 */ /* 0x0003e2000c101904 */
[----:B0-----:R-:W-:-:S03]  /*0db0*/  IMAD.WIDE R22, R2, 0x4, R18 ;  /* 0x0000000402167825 */ /* 0x001fc600078e0212 */
[----:B------:R-:W2:Y:S04]  /*0dc0*/  LDG.E R15, desc[UR4][R18.64] ;  /* 0x00000004120f7981 */ /* 0x000ea8000c1e1900 */
[----:B------:R-:W2:Y:S01]  /*0dd0*/  LDG.E R14, desc[UR4][R22.64] ;  /* 0x00000004160e7981 */ /* 0x000ea2000c1e1900 */
[----:B------:R-:W-:Y:S02]  /*0de0*/  @!P4 IMAD.MOV R17, RZ, RZ, -R17 ;  /* 0x000000ffff11c224 */ /* 0x000fe400078e0a11 */
[----:B------:R-:W-:-:S03]  /*0df0*/  @P5 VIADD R16, R16, 0x1 ;  /* 0x0000000110105836 */ /* 0x000fc60000000000 */
[----:B------:R-:W-:Y:S01]  /*0e00*/  SEL R17, R26, R17, !P1 ;  /* 0x000000111a117207 */ /* 0x000fe20004800000 */
[----:B------:R-:W-:-:S03]  /*0e10*/  @!P6 IMAD.MOV R16, RZ, RZ, -R16 ;  /* 0x000000ffff10e224 */ /* 0x000fc600078e0a10 */
[----:B------:R-:W-:Y:S02]  /*0e20*/  LOP3.LUT R17, R17, 0x1, RZ, 0xc0, !PT ;  /* 0x0000000111117812 */ /* 0x000fe400078ec0ff */
[----:B------:R-:W-:Y:S02]  /*0e30*/  SEL R16, R26, R16, !P1 ;  /* 0x000000101a107207 */ /* 0x000fe40004800000 */
[----:B------:R-:W-:Y:S02]  /*0e40*/  ISETP.NE.U32.AND P3, PT, R17, 0x1, PT ;  /* 0x000000011100780c */ /* 0x000fe40003f65070 */
[----:B------:R-:W-:-:S04]  /*0e50*/  LOP3.LUT R16, R16, 0x1, RZ, 0xc0, !PT ;  /* 0x0000000110107812 */ /* 0x000fc800078ec0ff */
[----:B------:R-:W-:Y:S02]  /*0e60*/  ISETP.NE.U32.AND P4, PT, R16, 0x1, PT ;  /* 0x000000011000780c */ /* 0x000fe40003f85070 */
[----:B--2---:R-:W-:Y:S02]  /*0e70*/  ISETP.LE.XOR P0, PT, R15, R14, !P3 ;  /* 0x0000000e0f00720c */ /* 0x004fe40005f03a70 */
[----:B------:R-:W-:-:S04]  /*0e80*/  IADD3 R16, P3, PT, R8, R18, RZ ;  /* 0x0000001208107210 */ /* 0x000fc80007f7e0ff */
[----:B------:R-:W-:-:S07]  /*0e90*/  IADD3.X R17, PT, PT, RZ, R19, RZ, P3, !PT ;  /* 0x00000013ff117210 */ /* 0x000fce0001ffe4ff */
[----:B------:R-:W-:Y:S04]  /*0ea0*/  @!P0 STG.E desc[UR4][R18.64], R14 ;  /* 0x0000000e12008986 */ /* 0x000fe8000c101904 */
[----:B------:R0:W-:Y:S04]  /*0eb0*/  @!P0 STG.E desc[UR4][R22.64], R15 ;  /* 0x0000000f16008986 */ /* 0x0001e8000c101904 */
[----:B-1----:R-:W2:Y:S01]  /*0ec0*/  LDG.E R28, desc[UR4][R16.64] ;  /* 0x00000004101c7981 */ /* 0x002ea2000c1e1900 */
[----:B0-----:R-:W-:-:S05]  /*0ed0*/  IMAD.WIDE R14, R2, 0x4, R16 ;  /* 0x00000004020e7825 */ /* 0x001fca00078e0210 */
[----:B------:R-:W2:Y:S01]  /*0ee0*/  LDG.E R23, desc[UR4][R14.64] ;  /* 0x000000040e177981 */ /* 0x000ea2000c1e1900 */
[----:B------:R-:W-:-:S05]  /*0ef0*/  IADD3 R12, P3, PT, R8, R16, RZ ;  /* 0x00000010080c7210 */ /* 0x000fca0007f7e0ff */
[----:B------:R-:W-:Y:S02]  /*0f00*/  IMAD.X R13, RZ, RZ, R17, P3 ;  /* 0x000000ffff0d7224 */ /* 0x000fe400018e0611 */
[----:B------:R-:W-:Y:S01]  /*0f10*/  IMAD.WIDE R18, R2, 0x4, R12 ;  /* 0x0000000402127825 */ /* 0x000fe200078e020c */
[----:B------:R-:W-:-:S04]  /*0f20*/  LOP3.LUT R22, R25, R6, RZ, 0x3c, !PT ;  /* 0x0000000619167212 */ /* 0x000fc800078e3cff */
[----:B------:R-:W-:Y:S02]  /*0f30*/  ISETP.GE.AND P3, PT, R22, RZ, PT ;  /* 0x000000ff1600720c */ /* 0x000fe40003f66270 */
[----:B--2---:R-:W-:-:S13]  /*0f40*/  ISETP.LE.XOR P0, PT, R28, R23, !P4 ;  /* 0x000000171c00720c */ /* 0x004fda0006703a70 */
[----:B------:R0:W-:Y:S04]  /*0f50*/  @!P0 STG.E desc[UR4][R16.64], R23 ;  /* 0x0000001710008986 */ /* 0x0001e8000c101904 */
[----:B------:R1:W-:Y:S04]  /*0f60*/  @!P0 STG.E desc[UR4][R14.64], R28 ;  /* 0x0000001c0e008986 */ /* 0x0003e8000c101904 */
[----:B0-----:R-:W2:Y:S04]  /*0f70*/  LDG.E R23, desc[UR4][R18.64] ;  /* 0x0000000412177981 */ /* 0x001ea8000c1e1900 */
[----:B-1----:R-:W2:Y:S01]  /*0f80*/  LDG.E R28, desc[UR4][R12.64] ;  /* 0x000000040c1c7981 */ /* 0x002ea2000c1e1900 */
[----:B------:R-:W-:Y:S01]  /*0f90*/  ISETP.GE.U32.AND P0, PT, R29, R10, PT ;  /* 0x0000000a1d00720c */ /* 0x000fe20003f06070 */
[----:B------:R-:W-:-:S12]  /*0fa0*/  @!P2 VIADD R24, R24, 0x1 ;  /* 0x000000011818a836 */ /* 0x000fd80000000000 */
[----:B------:R-:W-:-:S04]  /*0fb0*/  @P0 VIADD R24, R24, 0x1 ;  /* 0x0000000118180836 */ /* 0x000fc80000000000 */
[----:B------:R-:W-:-:S05]  /*0fc0*/  @!P3 IMAD.MOV R24, RZ, RZ, -R24 ;  /* 0x000000ffff18b224 */ /* 0x000fca00078e0a18 */
[----:B------:R-:W-:-:S04]  /*0fd0*/  SEL R24, R26, R24, !P1 ;  /* 0x000000181a187207 */ /* 0x000fc80004800000 */
[----:B------:R-:W-:-:S04]  /*0fe0*/  LOP3.LUT R24, R24, 0x1, RZ, 0xc0, !PT ;  /* 0x0000000118187812 */ /* 0x000fc800078ec0ff */
[----:B------:R-:W-:Y:S01]  /*0ff0*/  ISETP.NE.U32.AND P0, PT, R24, 0x1, PT ;  /* 0x000000011800780c */ /* 0x000fe20003f05070 */
[C---:B------:R-:W-:Y:S02]  /*1000*/  IMAD.IADD R27, R8.reuse, 0x1, R27 ;  /* 0x00000001081b7824 */ /* 0x040fe400078e021b */
[C---:B------:R-:W-:Y:S02]  /*1010*/  IMAD.IADD R9, R8.reuse, 0x1, R9 ;  /* 0x0000000108097824 */ /* 0x040fe400078e0209 */
[C---:B------:R-:W-:Y:S02]  /*1020*/  IMAD.IADD R21, R8.reuse, 0x1, R21 ;  /* 0x0000000108157824 */ /* 0x040fe400078e0215 */
[C---:B------:R-:W-:Y:S02]  /*1030*/  IMAD.IADD R25, R8.reuse, 0x1, R25 ;  /* 0x0000000108197824 */ /* 0x040fe400078e0219 */
[----:B------:R-:W-:Y:S01]  /*1040*/  IMAD.IADD R11, R8, 0x1, R11 ;  /* 0x00000001080b7824 */ /* 0x000fe200078e020b */
[----:B--2---:R-:W-:-:S13]  /*1050*/  ISETP.LE.XOR P0, PT, R28, R23, !P0 ;  /* 0x000000171c00720c */ /* 0x004fda0004703a70 */
[----:B------:R1:W-:Y:S04]  /*1060*/  @!P0 STG.E desc[UR4][R12.64], R23 ;  /* 0x000000170c008986 */ /* 0x0003e8000c101904 */
[----:B------:R1:W-:Y:S01]  /*1070*/  @!P0 STG.E desc[UR4][R18.64], R28 ;  /* 0x0000001c12008986 */ /* 0x0003e2000c101904 */
[----:B------:R-:W-:-:S13]  /*1080*/  ISETP.GE.AND P0, PT, R27, R2, PT ;  /* 0x000000021b00720c */ /* 0x000fda0003f06270 */
[----:B-1----:R-:W-:Y:S05]  /*1090*/  @!P0 BRA `(.L_x_5) ;  /* 0xfffffff800488947 */ /* 0x002fea000383ffff */
.L_x_2:
[----:B------:R-:W-:Y:S05]  /*10a0*/  BSYNC.RECONVERGENT B0 ;  /* 0x0000000000007941 */ /* 0x000fea0003800200 */
.L_x_1:
[----:B------:R-:W1:Y:S01]  /*10b0*/  LDCU UR6, c[0x0][0x38c] ;  /* 0x00007180ff0677ac */ /* 0x000e620008000800 */
[----:B------:R-:W-:-:S05]  /*10c0*/  IMAD.IADD R7, R4, 0x1, R7 ;  /* 0x0000000104077824 */ /* 0x000fca00078e0207 */
[----:B-1----:R-:W-:-:S13]  /*10d0*/  ISETP.GE.AND P0, PT, R7, UR6, PT ;  /* 0x0000000607007c0c */ /* 0x002fda000bf06270 */
[----:B------:R-:W-:Y:S05]  /*10e0*/  @!P0 BRA `(.L_x_6) ;  /* 0xfffffff0006c8947 */ /* 0x000fea000383ffff */
[----:B------:R-:W-:Y:S05]  /*10f0*/  EXIT ;  /* 0x000000000000794d */ /* 0x000fea0003800000 */
.L_x_7:
        /* <DEDUP_REMOVED lines=16> */
.L_x_26:


//--------------------- .text._Z15B_shared_kernalPiiii --------------------------
	.section	.text._Z15B_shared_kernalPiiii,"ax",@progbits
	.align	128
        .global         _Z15B_shared_kernalPiiii
        .type           _Z15B_shared_kernalPiiii,@function
        .size           _Z15B_shared_kernalPiiii,(.L_x_27 - _Z15B_shared_kernalPiiii)
        .other          _Z15B_shared_kernalPiiii,@"STO_CUDA_ENTRY STV_DEFAULT"
_Z15B_shared_kernalPiiii:
.text._Z15B_shared_kernalPiiii:
[----:B------:R-:W-:Y:S08]  /*0000*/  LDC R1, c[0x0][0x37c] ;  /* 0x0000df00ff017b82 */ /* 0x000ff00000000800 */
[----:B------:R-:W0:Y:S08]  /*0010*/  S2UR UR4, SR_CTAID.X ;  /* 0x00000000000479c3 */ /* 0x000e300000002500 */
[----:B------:R-:W1:Y:S01]  /*0020*/  LDC R0, c[0x0][0x38c] ;  /* 0x0000e300ff007b82 */ /* 0x000e620000000800 */
[----:B0-----:R-:W-:-:S06]  /*0030*/  USHF.L.U32 UR4, UR4, 0x9, URZ ;  /* 0x0000000904047899 */ /* 0x001fcc00080006ff */
[----:B-1----:R-:W-:-:S13]  /*0040*/  ISETP.LE.AND P0, PT, R0, UR4, PT ;  /* 0x0000000400007c0c */ /* 0x002fda000bf03270 */
[----:B------:R-:W-:Y:S05]  /*0050*/  @P0 EXIT ;  /* 0x000000000000094d */ /* 0x000fea0003800000 */
[----:B------:R-:W0:Y:S01]  /*0060*/  LDC R19, c[0x0][0x360] ;  /* 0x0000d800ff137b82 */ /* 0x000e220000000800 */
[----:B------:R-:W1:Y:S01]  /*0070*/  S2R R0, SR_TID.X ;  /* 0x0000000000007919 */ /* 0x000e620000002100 */
[----:B------:R-:W2:Y:S01]  /*0080*/  LDCU UR5, c[0x0][0x390] ;  /* 0x00007200ff0577ac */ /* 0x000ea20008000800 */
[----:B------:R-:W-:Y:S01]  /*0090*/  IMAD.MOV.U32 R20, RZ, RZ, 0x1 ;  /* 0x00000001ff147424 */ /* 0x000fe200078e00ff */
[----:B------:R-:W3:Y:S01]  /*00a0*/  LDCU.64 UR8, c[0x0][0x358] ;  /* 0x00006b00ff0877ac */ /* 0x000ee20008000a00 */
[----:B------:R-:W4:Y:S03]  /*00b0*/  LDCU UR7, c[0x0][0x370] ;  /* 0x00006e00ff0777ac */ /* 0x000f260008000800 */
[----:B--2---:R-:W-:Y:S01]  /*00c0*/  SHF.L.U32 R20, R20, UR5, RZ ;  /* 0x0000000514147c19 */ /* 0x004fe200080006ff */
[----:B0-----:R-:W0:Y:S01]  /*00d0*/  I2F.U32.RP R6, R19 ;  /* 0x0000001300067306 */ /* 0x001e220000209000 */
[----:B------:R-:W-:Y:S01]  /*00e0*/  ISETP.NE.U32.AND P2, PT, R19, RZ, PT ;  /* 0x000000ff1300720c */ /* 0x000fe20003f45070 */
[----:B-1----:R-:W-:-:S05]  /*00f0*/  IMAD.IADD R4, R0, 0x1, R19 ;  /* 0x0000000100047824 */ /* 0x002fca00078e0213 */
[C---:B------:R-:W-:Y:S01]  /*0100*/  ISETP.GE.U32.AND P0, PT, R4.reuse, 0x200, PT ;  /* 0x000002000400780c */ /* 0x040fe20003f06070 */
[----:B0-----:R-:W0:Y:S01]  /*0110*/  MUFU.RCP R6, R6 ;  /* 0x0000000600067308 */ /* 0x001e220000001000 */
[----:B------:R-:W-:Y:S02]  /*0120*/  VIMNMX.U32 R5, PT, PT, R4, 0x200, !PT ;  /* 0x0000020004057848 */ /* 0x000fe40007fe0000 */
[----:B------:R-:W-:-:S04]  /*0130*/  SEL R18, RZ, 0x1, P0 ;  /* 0x00000001ff127807 */ /* 0x000fc80000000000 */
[----:B------:R-:W-:Y:S01]  /*0140*/  IADD3 R4, PT, PT, R5, -R4, -R18 ;  /* 0x8000000405047210 */ /* 0x000fe20007ffe812 */
[----:B0-----:R-:W-:-:S04]  /*0150*/  VIADD R2, R6, 0xffffffe ;  /* 0x0ffffffe06027836 */ /* 0x001fc80000000000 */
[----:B------:R0:W1:Y:S02]  /*0160*/  F2I.FTZ.U32.TRUNC.NTZ R3, R2 ;  /* 0x0000000200037305 */ /* 0x000064000021f000 */
[----:B0-----:R-:W-:Y:S02]  /*0170*/  HFMA2 R2, -RZ, RZ, 0, 0 ;  /* 0x00000000ff027431 */ /* 0x001fe400000001ff */
[----:B-1----:R-:W-:-:S04]  /*0180*/  IMAD.MOV R8, RZ, RZ, -R3 ;  /* 0x000000ffff087224 */ /* 0x002fc800078e0a03 */
[----:B------:R-:W-:-:S04]  /*0190*/  IMAD R7, R8, R19, RZ ;  /* 0x0000001308077224 */ /* 0x000fc800078e02ff */
[----:B------:R-:W-:-:S06]  /*01a0*/  IMAD.HI.U32 R3, R3, R7, R2 ;  /* 0x0000000703037227 */ /* 0x000fcc00078e0002 */
[----:B------:R-:W-:-:S04]  /*01b0*/  IMAD.HI.U32 R3, R3, R4, RZ ;  /* 0x0000000403037227 */ /* 0x000fc800078e00ff */
[----:B------:R-:W-:-:S04]  /*01c0*/  IMAD.MOV R2, RZ, RZ, -R3 ;  /* 0x000000ffff027224 */ /* 0x000fc800078e0a03 */
[----:B------:R-:W-:-:S05]  /*01d0*/  IMAD R4, R19, R2, R4 ;  /* 0x0000000213047224 */ /* 0x000fca00078e0204 */
[----:B------:R-:W-:-:S13]  /*01e0*/  ISETP.GE.U32.AND P0, PT, R4, R19, PT ;  /* 0x000000130400720c */ /* 0x000fda0003f06070 */
[----:B------:R-:W-:Y:S02]  /*01f0*/  @P0 IMAD.IADD R4, R4, 0x1, -R19 ;  /* 0x0000000104040824 */ /* 0x000fe400078e0a13 */
[----:B------:R-:W-:-:S03]  /*0200*/  @P0 VIADD R3, R3, 0x1 ;  /* 0x0000000103030836 */ /* 0x000fc60000000000 */
[----:B------:R-:W-:-:S13]  /*0210*/  ISETP.GE.U32.AND P1, PT, R4, R19, PT ;  /* 0x000000130400720c */ /* 0x000fda0003f26070 */
[----:B------:R-:W-:Y:S02]  /*0220*/  @P1 IADD3 R3, PT, PT, R3, 0x1, RZ ;  /* 0x0000000103031810 */ /* 0x000fe40007ffe0ff */
[----:B------:R-:W-:-:S05]  /*0230*/  @!P2 LOP3.LUT R3, RZ, R19, RZ, 0x33, !PT ;  /* 0x00000013ff03a212 */ /* 0x000fca00078e33ff */
[----:B---34-:R-:W-:-:S07]  /*0240*/  IMAD.IADD R18, R18, 0x1, R3 ;  /* 0x0000000112127824 */ /* 0x018fce00078e0203 */
.L_x_23:
[----:B01-3--:R-:W0:Y:S01]  /*0250*/  LDC.64 R8, c[0x0][0x380] ;  /* 0x0000e000ff087b82 */ /* 0x00be220000000a00 */
[C---:B------:R-:W-:Y:S01]  /*0260*/  ISETP.GT.U32.AND P1, PT, R0.reuse, 0x1ff, PT ;  /* 0x000001ff0000780c */ /* 0x040fe20003f24070 */
[----:B------:R-:W-:Y:S01]  /*0270*/  VIADD R6, R0, UR4 ;  /* 0x0000000400067c36 */ /* 0x000fe20008000000 */
[----:B------:R-:W-:Y:S04]  /*0280*/  BSSY.RECONVERGENT B0, `(.L_x_8) ;  /* 0x0000041000007945 */ /* 0x000fe80003800200 */
[----:B------:R-:W-:-:S05]  /*0290*/  IADD3 R4, PT, PT, R6, R19, RZ ;  /* 0x0000001306047210 */ /* 0x000fca0007ffe0ff */
[----:B------:R-:W-:Y:S02]  /*02a0*/  IMAD.IADD R3, R4, 0x1, R19 ;  /* 0x0000000104037824 */ /* 0x000fe400078e0213 */
[----:B0-----:R-:W-:-:S04]  /*02b0*/  IMAD.WIDE.U32 R6, R6, 0x4, R8 ;  /* 0x0000000406067825 */ /* 0x001fc800078e0008 */
[----:B------:R-:W-:-:S04]  /*02c0*/  IMAD.WIDE.U32 R4, R4, 0x4, R8 ;  /* 0x0000000404047825 */ /* 0x000fc800078e0008 */
[----:B------:R-:W-:Y:S01]  /*02d0*/  IMAD.WIDE.U32 R2, R3, 0x4, R8 ;  /* 0x0000000403027825 */ /* 0x000fe200078e0008 */
[----:B--2---:R-:W-:Y:S06]  /*02e0*/  @P1 BRA `(.L_x_9) ;  /* 0x0000000000e81947 */ /* 0x004fec0003800000 */
[C---:B------:R-:W-:Y:S01]  /*02f0*/  LOP3.LUT R11, R18.reuse, 0x3, RZ, 0xc0, !PT ;  /* 0x00000003120b7812 */ /* 0x040fe200078ec0ff */
[----:B------:R-:W-:Y:S01]  /*0300*/  BSSY.RECONVERGENT B1, `(.L_x_10) ;  /* 0x0000018000017945 */ /* 0x000fe20003800200 */
[----:B------:R-:W-:Y:S01]  /*0310*/  ISETP.GE.U32.AND P2, PT, R18, 0x3, PT ;  /* 0x000000031200780c */ /* 0x000fe20003f46070 */
[----:B------:R-:W-:Y:S01]  /*0320*/  IMAD.MOV.U32 R24, RZ, RZ, R0 ;  /* 0x000000ffff187224 */ /* 0x000fe200078e0000 */
[----:B------:R-:W-:-:S13]  /*0330*/  ISETP.NE.AND P0, PT, R11, 0x3, PT ;  /* 0x000000030b00780c */ /* 0x000fda0003f05270 */
[----:B------:R-:W-:Y:S05]  /*0340*/  @!P0 BRA `(.L_x_11) ;  /* 0x00000000004c8947 */ /* 0x000fea0003800000 */
[----:B------:R-:W2:Y:S01]  /*0350*/  LDG.E R10, desc[UR8][R6.64] ;  /* 0x00000008060a7981 */ /* 0x000ea2000c1e1900 */
[----:B------:R-:W0:Y:S01]  /*0360*/  S2UR UR6, SR_CgaCtaId ;  /* 0x00000000000679c3 */ /* 0x000e220000008800 */
[----:B------:R-:W-:Y:S01]  /*0370*/  UMOV UR5, 0x400 ;  /* 0x0000040000057882 */ /* 0x000fe20000000000 */
[----:B------:R-:W-:Y:S01]  /*0380*/  ISETP.NE.AND P0, PT, R11, RZ, PT ;  /* 0x000000ff0b00720c */ /* 0x000fe20003f05270 */
[----:B------:R-:W-:Y:S01]  /*0390*/  IMAD.IADD R24, R0, 0x1, R19 ;  /* 0x0000000100187824 */ /* 0x000fe200078e0213 */
[----:B0-----:R-:W-:-:S06]  /*03a0*/  ULEA UR5, UR6, UR5, 0x18 ;  /* 0x0000000506057291 */ /* 0x001fcc000f8ec0ff */
[----:B------:R-:W-:-:S05]  /*03b0*/  LEA R12, R0, UR5, 0x2 ;  /* 0x00000005000c7c11 */ /* 0x000fca000f8e10ff */
[----:B--2---:R0:W-:Y:S01]  /*03c0*/  STS [R12], R10 ;  /* 0x0000000a0c007388 */ /* 0x0041e20000000800 */
[----:B------:R-:W-:Y:S05]  /*03d0*/  @!P0 BRA `(.L_x_11) ;  /* 0x0000000000288947 */ /* 0x000fea0003800000 */
[----:B------:R-:W-:Y:S01]  /*03e0*/  ISETP.NE.AND P0, PT, R11, 0x1, PT ;  /* 0x000000010b00780c */ /* 0x000fe20003f05270 */
[----:B0-----:R-:W2:-:S12]  /*03f0*/  LDG.E R10, desc[UR8][R4.64] ;  /* 0x00000008040a7981 */ /* 0x001e98000c1e1900 */
[----:B------:R-:W3:Y:S01]  /*0400*/  @P0 LDG.E R11, desc[UR8][R2.64] ;  /* 0x00000008020b0981 */ /* 0x000ee2000c1e1900 */
[----:B------:R-:W-:Y:S01]  /*0410*/  LEA R12, R19, R12, 0x2 ;  /* 0x0000000c130c7211 */ /* 0x000fe200078e10ff */
[----:B------:R-:W-:-:S04]  /*0420*/  IMAD.IADD R24, R24, 0x1, R19 ;  /* 0x0000000118187824 */ /* 0x000fc800078e0213 */
[----:B------:R-:W-:Y:S02]  /*0430*/  IMAD R14, R19, 0x4, R12 ;  /* 0x00000004130e7824 */ /* 0x000fe400078e020c */
[----:B------:R-:W-:-:S05]  /*0440*/  IMAD.IADD R13, R24, 0x1, R19 ;  /* 0x00000001180d7824 */ /* 0x000fca00078e0213 */
[----:B------:R-:W-:Y:S01]  /*0450*/  @P0 MOV R24, R13 ;  /* 0x0000000d00180202 */ /* 0x000fe20000000f00 */
[----:B--2---:R1:W-:Y:S04]  /*0460*/  STS [R12], R10 ;  /* 0x0000000a0c007388 */ /* 0x0043e80000000800 */
[----:B---3--:R1:W-:Y:S02]  /*0470*/  @P0 STS [R14], R11 ;  /* 0x0000000b0e000388 */ /* 0x0083e40000000800 */
.L_x_11:
[----:B------:R-:W-:Y:S05]  /*0480*/  BSYNC.RECONVERGENT B1 ;  /* 0x0000000000017941 */ /* 0x000fea0003800200 */
.L_x_10:
[----:B------:R-:W-:Y:S05]  /*0490*/  @!P2 BRA `(.L_x_9) ;  /* 0x00000000007ca947 */ /* 0x000fea0003800000 */
[----:B------:R-:W2:Y:S01]  /*04a0*/  S2UR UR6, SR_CgaCtaId ;  /* 0x00000000000679c3 */ /* 0x000ea20000008800 */
[----:B------:R-:W-:Y:S01]  /*04b0*/  UMOV UR5, 0x400 ;  /* 0x0000040000057882 */ /* 0x000fe20000000000 */
[----:B01----:R-:W-:-:S04]  /*04c0*/  VIADD R10, R24, UR4 ;  /* 0x00000004180a7c36 */ /* 0x003fc80008000000 */
[C---:B------:R-:W-:Y:S02]  /*04d0*/  IMAD.IADD R21, R10.reuse, 0x1, R19 ;  /* 0x000000010a157824 */ /* 0x040fe400078e0213 */
[C-C-:B------:R-:W-:Y:S02]  /*04e0*/  IMAD R22, R19.reuse, 0x2, R10.reuse ;  /* 0x0000000213167824 */ /* 0x140fe400078e020a */
[----:B------:R-:W-:Y:S02]  /*04f0*/  IMAD R23, R19, 0x3, R10 ;  /* 0x0000000313177824 */ /* 0x000fe400078e020a */
[----:B------:R-:W-:Y:S01]  /*0500*/  IMAD.WIDE.U32 R10, R10, 0x4, R8 ;  /* 0x000000040a0a7825 */ /* 0x000fe200078e0008 */
[----:B--2---:R-:W-:-:S06]  /*0510*/  ULEA UR5, UR6, UR5, 0x18 ;  /* 0x0000000506057291 */ /* 0x004fcc000f8ec0ff */
[----:B------:R-:W-:-:S07]  /*0520*/  LEA R26, R24, UR5, 0x2 ;  /* 0x00000005181a7c11 */ /* 0x000fce000f8e10ff */
.L_x_12:
[--C-:B--2---:R-:W-:Y:S01]  /*0530*/  IMAD.WIDE.U32 R12, R21, 0x4, R8.reuse ;  /* 0x00000004150c7825 */ /* 0x104fe200078e0008 */
[----:B------:R0:W2:Y:S03]  /*0540*/  LDG.E R25, desc[UR8][R10.64] ;  /* 0x000000080a197981 */ /* 0x0000a6000c1e1900 */
[--C-:B------:R-:W-:Y:S02]  /*0550*/  IMAD.WIDE.U32 R14, R22, 0x4, R8.reuse ;  /* 0x00000004160e7825 */ /* 0x100fe400078e0008 */
[----:B------:R-:W3:Y:S02]  /*0560*/  LDG.E R12, desc[UR8][R12.64] ;  /* 0x000000080c0c7981 */ /* 0x000ee4000c1e1900 */
[----:B------:R-:W-:Y:S02]  /*0570*/  IMAD.WIDE.U32 R16, R23, 0x4, R8 ;  /* 0x0000000417107825 */ /* 0x000fe400078e0008 */
[----:B------:R-:W4:Y:S04]  /*0580*/  LDG.E R14, desc[UR8][R14.64] ;  /* 0x000000080e0e7981 */ /* 0x000f28000c1e1900 */
[----:B------:R-:W5:Y:S01]  /*0590*/  LDG.E R16, desc[UR8][R16.64] ;  /* 0x0000000810107981 */ /* 0x000f62000c1e1900 */
[C---:B------:R-:W-:Y:S01]  /*05a0*/  LEA R27, R19.reuse, R26, 0x2 ;  /* 0x0000001a131b7211 */ /* 0x040fe200078e10ff */
[----:B------:R-:W-:-:S02]  /*05b0*/  IMAD R29, R19, 0x8, R26 ;  /* 0x00000008131d7824 */ /* 0x000fc400078e021a */
[C---:B------:R-:W-:Y:S02]  /*05c0*/  IMAD R28, R19.reuse, 0xc, R26 ;  /* 0x0000000c131c7824 */ /* 0x040fe400078e021a */
[----:B------:R-:W-:-:S05]  /*05d0*/  IMAD R24, R19, 0x4, R24 ;  /* 0x0000000413187824 */ /* 0x000fca00078e0218 */
[----:B------:R-:W-:Y:S01]  /*05e0*/  ISETP.GE.U32.AND P0, PT, R24, 0x200, PT ;  /* 0x000002001800780c */ /* 0x000fe20003f06070 */
[C---:B------:R-:W-:Y:S01]  /*05f0*/  IMAD R21, R19.reuse, 0x4, R21 ;  /* 0x0000000413157824 */ /* 0x040fe200078e0215 */
[C---:B------:R-:W-:Y:S01]  /*0600*/  LEA R22, R19.reuse, R22, 0x2 ;  /* 0x0000001613167211 */ /* 0x040fe200078e10ff */
[C---:B------:R-:W-:Y:S02]  /*0610*/  IMAD R23, R19.reuse, 0x4, R23 ;  /* 0x0000000413177824 */ /* 0x040fe400078e0217 */
[C---:B0-----:R-:W-:Y:S01]  /*0620*/  IMAD.WIDE.U32 R10, R19.reuse, 0x10, R10 ;  /* 0x00000010130a7825 */ /* 0x041fe200078e000a */
[----:B--2---:R0:W-:Y:S04]  /*0630*/  STS [R26], R25 ;  /* 0x000000191a007388 */ /* 0x0041e80000000800 */
[----:B---3--:R2:W-:Y:S04]  /*0640*/  STS [R27], R12 ;  /* 0x0000000c1b007388 */ /* 0x0085e80000000800 */
[----:B----4-:R2:W-:Y:S04]  /*0650*/  STS [R29], R14 ;  /* 0x0000000e1d007388 */ /* 0x0105e80000000800 */
[----:B-----5:R2:W-:Y:S01]  /*0660*/  STS [R28], R16 ;  /* 0x000000101c007388 */ /* 0x0205e20000000800 */
[----:B0-----:R-:W-:Y:S01]  /*0670*/  IMAD R26, R19, 0x10, R26 ;  /* 0x00000010131a7824 */ /* 0x001fe200078e021a */
[----:B------:R-:W-:Y:S06]  /*0680*/  @!P0 BRA `(.L_x_12) ;  /* 0xfffffffc00a88947 */ /* 0x000fec000383ffff */
.L_x_9:
[----:B------:R-:W-:Y:S05]  /*0690*/  BSYNC.RECONVERGENT B0 ;  /* 0x0000000000007941 */ /* 0x000fea0003800200 */
.L_x_8:
[----:B------:R-:W3:Y:S02]  /*06a0*/  LDCU UR5, c[0x0][0x388] ;  /* 0x00007100ff0577ac */ /* 0x000ee40008000800 */
[----:B---3--:R-:W-:Y:S01]  /*06b0*/  UISETP.GE.AND UP0, UPT, UR5, 0x1, UPT ;  /* 0x000000010500788c */ /* 0x008fe2000bf06270 */
[----:B------:R-:W-:Y:S08]  /*06c0*/  BAR.SYNC.DEFER_BLOCKING 0x0 ;  /* 0x0000000000007b1d */ /* 0x000ff00000010000 */
[----:B------:R-:W-:Y:S05]  /*06d0*/  BRA.U !UP0, `(.L_x_13) ;  /* 0x0000000108fc7547 */ /* 0x000fea000b800000 */
[----:B------:R-:W3:Y:S02]  /*06e0*/  LDCU UR5, c[0x0][0x388] ;  /* 0x00007100ff0577ac */ /* 0x000ee40008000800 */
[----:B---3--:R-:W-:-:S07]  /*06f0*/  IMAD.U32 R8, RZ, RZ, UR5 ;  /* 0x00000005ff087e24 */ /* 0x008fce000f8e00ff */
.L_x_17:
[----:B------:R-:W-:Y:S01]  /*0700*/  ISETP.GT.U32.AND P0, PT, R0, 0xff, PT ;  /* 0x000000ff0000780c */ /* 0x000fe20003f04070 */
[----:B------:R-:W-:-:S12]  /*0710*/  BSSY.RECONVERGENT B0, `(.L_x_14) ;  /* 0x0000037000007945 */ /* 0x000fd80003800200 */
[----:B------:R-:W-:Y:S05]  /*0720*/  @P0 BRA `(.L_x_15) ;  /* 0x0000000000d40947 */ /* 0x000fea0003800000 */
[-C--:B------:R-:W-:Y:S01]  /*0730*/  IABS R9, R20.reuse ;  /* 0x0000001400097213 */ /* 0x080fe20000000000 */
[----:B------:R-:W3:Y:S01]  /*0740*/  S2R R17, SR_CgaCtaId ;  /* 0x0000000000117919 */ /* 0x000ee20000008800 */
[----:B01----:R-:W-:Y:S02]  /*0750*/  MOV R10, 0x400 ;  /* 0x00000400000a7802 */ /* 0x003fe40000000f00 */
[----:B------:R-:W0:Y:S01]  /*0760*/  I2F.RP R11, R9 ;  /* 0x00000009000b7306 */ /* 0x000e220000209400 */
[----:B------:R-:W-:Y:S02]  /*0770*/  IABS R21, R20 ;  /* 0x0000001400157213 */ /* 0x000fe40000000000 */
[----:B------:R-:W-:Y:S02]  /*0780*/  ISETP.NE.AND P2, PT, R20, RZ, PT ;  /* 0x000000ff1400720c */ /* 0x000fe40003f45270 */
[----:B--2---:R-:W-:-:S03]  /*0790*/  MOV R16, R0 ;  /* 0x0000000000107202 */ /* 0x004fc60000000f00 */
[----:B0-----:R-:W0:Y:S01]  /*07a0*/  MUFU.RCP R11, R11 ;  /* 0x0000000b000b7308 */ /* 0x001e220000001000 */
[----:B---3--:R-:W-:Y:S01]  /*07b0*/  LEA R10, R17, R10, 0x18 ;  /* 0x0000000a110a7211 */ /* 0x008fe200078ec0ff */
[----:B------:R-:W-:Y:S01]  /*07c0*/  HFMA2 R17, -RZ, RZ, 0, 1.1920928955078125e-07 ;  /* 0x00000002ff117431 */ /* 0x000fe200000001ff */
[----:B0-----:R-:W-:-:S05]  /*07d0*/  IADD3 R12, PT, PT, R11, 0xffffffe, RZ ;  /* 0x0ffffffe0b0c7810 */ /* 0x001fca0007ffe0ff */
[----:B------:R0:W1:Y:S01]  /*07e0*/  F2I.FTZ.U32.TRUNC.NTZ R13, R12 ;  /* 0x0000000c000d7305 */ /* 0x000062000021f000 */
[----:B------:R-:W-:-:S04]  /*07f0*/  SHF.L.U32 R17, R17, R8, RZ ;  /* 0x0000000811117219 */ /* 0x000fc800000006ff */
[----:B------:R-:W-:Y:S01]  /*0800*/  LOP3.LUT R17, R17, 0xfffffffc, RZ, 0xc0, !PT ;  /* 0xfffffffc11117812 */ /* 0x000fe200078ec0ff */
[----:B0-----:R-:W-:Y:S02]  /*0810*/  IMAD.MOV.U32 R12, RZ, RZ, RZ ;  /* 0x000000ffff0c7224 */ /* 0x001fe400078e00ff */
[----:B-1----:R-:W-:-:S04]  /*0820*/  IMAD.MOV R14, RZ, RZ, -R13 ;  /* 0x000000ffff0e7224 */ /* 0x002fc800078e0a0d */
[----:B------:R-:W-:Y:S01]  /*0830*/  IMAD R15, R14, R9, RZ ;  /* 0x000000090e0f7224 */ /* 0x000fe200078e02ff */
[----:B------:R-:W-:-:S03]  /*0840*/  IABS R14, R20 ;  /* 0x00000014000e7213 */ /* 0x000fc60000000000 */
[----:B------:R-:W-:-:S04]  /*0850*/  IMAD.HI.U32 R11, R13, R15, R12 ;  /* 0x0000000f0d0b7227 */ /* 0x000fc800078e000c */
[----:B------:R-:W-:Y:S02]  /*0860*/  VIADD R12, R8, 0xffffffff ;  /* 0xffffffff080c7836 */ /* 0x000fe40000000000 */
[----:B------:R-:W-:Y:S02]  /*0870*/  IMAD.MOV.U32 R13, RZ, RZ, -0x1 ;  /* 0xffffffffff0d7424 */ /* 0x000fe400078e00ff */
[----:B------:R-:W-:Y:S02]  /*0880*/  IMAD.MOV R15, RZ, RZ, -R14 ;  /* 0x000000ffff0f7224 */ /* 0x000fe400078e0a0e */
[----:B------:R-:W-:Y:S01]  /*0890*/  IMAD.MOV.U32 R14, RZ, RZ, R21 ;  /* 0x000000ffff0e7224 */ /* 0x000fe200078e0015 */
[----:B------:R-:W-:-:S07]  /*08a0*/  SHF.L.U32 R13, R13, R12, RZ ;  /* 0x0000000c0d0d7219 */ /* 0x000fce00000006ff */
.L_x_16:
[--C-:B------:R-:W-:Y:S02]  /*08b0*/  SHF.R.U32.HI R21, RZ, R12, R16.reuse ;  /* 0x0000000cff157219 */ /* 0x100fe40000011610 */
[----:B------:R-:W-:Y:S01]  /*08c0*/  LOP3.LUT R22, R16, R13, RZ, 0x30, !PT ;  /* 0x0000000d10167212 */ /* 0x000fe200078e30ff */
[----:B------:R-:W-:Y:S01]  /*08d0*/  IMAD.IADD R16, R19, 0x1, R16 ;  /* 0x0000000113107824 */ /* 0x000fe200078e0210 */
[----:B------:R-:W-:-:S04]  /*08e0*/  SHF.L.U32 R21, R21, R8, RZ ;  /* 0x0000000815157219 */ /* 0x000fc800000006ff */
[----:B------:R-:W-:-:S05]  /*08f0*/  IADD3 R21, PT, PT, R21, R22, RZ ;  /* 0x0000001615157210 */ /* 0x000fca0007ffe0ff */
[C---:B------:R-:W-:Y:S02]  /*0900*/  VIADD R23, R21.reuse, UR4 ;  /* 0x0000000415177c36 */ /* 0x040fe40008000000 */
[----:B------:R-:W-:-:S03]  /*0910*/  IMAD R24, R21, 0x4, R10 ;  /* 0x0000000415187824 */ /* 0x000fc600078e020a */
[----:B------:R-:W-:Y:S01]  /*0920*/  IABS R26, R23 ;  /* 0x00000017001a7213 */ /* 0x000fe20000000000 */
[----:B------:R-:W-:Y:S01]  /*0930*/  IMAD.IADD R21, R24, 0x1, R17 ;  /* 0x0000000118157824 */ /* 0x000fe200078e0211 */
[----:B------:R-:W-:-:S03]  /*0940*/  LOP3.LUT R23, R23, R20, RZ, 0x3c, !PT ;  /* 0x0000001417177212 */ /* 0x000fc600078e3cff */
[----:B------:R-:W-:Y:S01]  /*0950*/  IMAD.HI.U32 R22, R11, R26, RZ ;  /* 0x0000001a0b167227 */ /* 0x000fe200078e00ff */
[----:B------:R-:W-:Y:S01]  /*0960*/  LDS R25, [R21] ;  /* 0x0000000015197984 */ /* 0x000fe20000000800 */
[----:B------:R-:W-:Y:S02]  /*0970*/  ISETP.GE.AND P4, PT, R23, RZ, PT ;  /* 0x000000ff1700720c */ /* 0x000fe40003f86270 */
[----:B------:R-:W-:-:S05]  /*0980*/  IMAD R26, R22, R15, R26 ;  /* 0x0000000f161a7224 */ /* 0x000fca00078e021a */
[----:B------:R-:W-:-:S13]  /*0990*/  ISETP.GT.U32.AND P3, PT, R9, R26, PT ;  /* 0x0000001a0900720c */ /* 0x000fda0003f64070 */
[----:B------:R-:W-:Y:S01]  /*09a0*/  @!P3 IADD3 R26, PT, PT, R26, -R14, RZ ;  /* 0x8000000e1a1ab210 */ /* 0x000fe20007ffe0ff */
[----:B------:R-:W-:-:S03]  /*09b0*/  @!P3 VIADD R22, R22, 0x1 ;  /* 0x000000011616b836 */ /* 0x000fc60000000000 */
[----:B------:R-:W-:Y:S02]  /*09c0*/  ISETP.GE.U32.AND P0, PT, R26, R9, PT ;  /* 0x000000091a00720c */ /* 0x000fe40003f06070 */
[----:B------:R-:W0:Y:S11]  /*09d0*/  LDS R26, [R24] ;  /* 0x00000000181a7984 */ /* 0x000e360000000800 */
[----:B------:R-:W-:-:S05]  /*09e0*/  @P0 IADD3 R22, PT, PT, R22, 0x1, RZ ;  /* 0x0000000116160810 */ /* 0x000fca0007ffe0ff */
[----:B------:R-:W-:Y:S01]  /*09f0*/  @!P4 IMAD.MOV R22, RZ, RZ, -R22 ;  /* 0x000000ffff16c224 */ /* 0x000fe200078e0a16 */
[----:B------:R-:W-:-:S04]  /*0a00*/  @!P2 LOP3.LUT R22, RZ, R20, RZ, 0x33, !PT ;  /* 0x00000014ff16a212 */ /* 0x000fc800078e33ff */
[----:B------:R-:W-:-:S04]  /*0a10*/  LOP3.LUT R22, R22, 0x1, RZ, 0xc0, !PT ;  /* 0x0000000116167812 */ /* 0x000fc800078ec0ff */
[----:B------:R-:W-:-:S04]  /*0a20*/  ISETP.NE.U32.AND P0, PT, R22, 0x1, PT ;  /* 0x000000011600780c */ /* 0x000fc80003f05070 */
[----:B0-----:R-:W-:-:S13]  /*0a30*/  ISETP.LE.XOR P0, PT, R26, R25, !P0 ;  /* 0x000000191a00720c */ /* 0x001fda0004703a70 */
[----:B------:R3:W-:Y:S04]  /*0a40*/  @!P0 STS [R24], R25 ;  /* 0x0000001918008388 */ /* 0x0007e80000000800 */
[----:B------:R3:W-:Y:S01]  /*0a50*/  @!P0 STS [R21], R26 ;  /* 0x0000001a15008388 */ /* 0x0007e20000000800 */
[----:B------:R-:W-:-:S13]  /*0a60*/  ISETP.GE.U32.AND P0, PT, R16, 0x100, PT ;  /* 0x000001001000780c */ /* 0x000fda0003f06070 */
[----:B---3--:R-:W-:Y:S05]  /*0a70*/  @!P0 BRA `(.L_x_16) ;  /* 0xfffffffc008c8947 */ /* 0x008fea000383ffff */
.L_x_15:
[----:B------:R-:W-:Y:S05]  /*0a80*/  BSYNC.RECONVERGENT B0 ;  /* 0x0000000000007941 */ /* 0x000fea0003800200 */
.L_x_14:
[----:B------:R-:W-:Y:S01]  /*0a90*/  BAR.SYNC.DEFER_BLOCKING 0x0 ;  /* 0x0000000000007b1d */ /* 0x000fe20000010000 */
[C---:B------:R-:W-:Y:S02]  /*0aa0*/  ISETP.GT.AND P0, PT, R8.reuse, 0x1, PT ;  /* 0x000000010800780c */ /* 0x040fe40003f04270 */
[----:B------:R-:W-:-:S11]  /*0ab0*/  IADD3 R8, PT, PT, R8, -0x1, RZ ;  /* 0xffffffff08087810 */ /* 0x000fd60007ffe0ff */
[----:B------:R-:W-:Y:S05]  /*0ac0*/  @P0 BRA `(.L_x_17) ;  /* 0xfffffffc000c0947 */ /* 0x000fea000383ffff */
.L_x_13:
[----:B------:R-:W-:Y:S04]  /*0ad0*/  BSSY.RECONVERGENT B0, `(.L_x_18) ;  /* 0x0000038000007945 */ /* 0x000fe80003800200 */
[----:B------:R-:W-:Y:S05]  /*0ae0*/  @P1 BRA `(.L_x_19) ;  /* 0x0000000000d81947 */ /* 0x000fea0003800000 */
[C---:B-1----:R-:W-:Y:S01]  /*0af0*/  LOP3.LUT R11, R18.reuse, 0x3, RZ, 0xc0, !PT ;  /* 0x00000003120b7812 */ /* 0x042fe200078ec0ff */
[----:B------:R-:W-:Y:S01]  /*0b00*/  BSSY.RECONVERGENT B1, `(.L_x_20) ;  /* 0x0000018000017945 */ /* 0x000fe20003800200 */
[----:B------:R-:W-:Y:S01]  /*0b10*/  ISETP.GE.U32.AND P1, PT, R18, 0x3, PT ;  /* 0x000000031200780c */ /* 0x000fe20003f26070 */
[----:B------:R-:W-:Y:S01]  /*0b20*/  IMAD.MOV.U32 R8, RZ, RZ, R0 ;  /* 0x000000ffff087224 */ /* 0x000fe200078e0000 */
[----:B------:R-:W-:-:S13]  /*0b30*/  ISETP.NE.AND P0, PT, R11, 0x3, PT ;  /* 0x000000030b00780c */ /* 0x000fda0003f05270 */
[----:B------:R-:W-:Y:S05]  /*0b40*/  @!P0 BRA `(.L_x_21) ;  /* 0x00000000004c8947 */ /* 0x000fea0003800000 */
[----:B------:R-:W1:Y:S01]  /*0b50*/  S2UR UR6, SR_CgaCtaId ;  /* 0x00000000000679c3 */ /* 0x000e620000008800 */
[----:B------:R-:W-:Y:S01]  /*0b60*/  UMOV UR5, 0x400 ;  /* 0x0000040000057882 */ /* 0x000fe20000000000 */
[----:B------:R-:W-:Y:S01]  /*0b70*/  ISETP.NE.AND P0, PT, R11, RZ, PT ;  /* 0x000000ff0b00720c */ /* 0x000fe20003f05270 */
[----:B------:R-:W-:Y:S01]  /*0b80*/  IMAD.IADD R8, R0, 0x1, R19 ;  /* 0x0000000100087824 */ /* 0x000fe200078e0213 */
[----:B-1----:R-:W-:-:S06]  /*0b90*/  ULEA UR5, UR6, UR5, 0x18 ;  /* 0x0000000506057291 */ /* 0x002fcc000f8ec0ff */
[----:B0-----:R-:W-:-:S05]  /*0ba0*/  LEA R10, R0, UR5, 0x2 ;  /* 0x00000005000a7c11 */ /* 0x001fca000f8e10ff */
[----:B------:R-:W0:Y:S04]  /*0bb0*/  LDS R9, [R10] ;  /* 0x000000000a097984 */ /* 0x000e280000000800 */
[----:B0-----:R1:W-:Y:S01]  /*0bc0*/  STG.E desc[UR8][R6.64], R9 ;  /* 0x0000000906007986 */ /* 0x0013e2000c101908 */
[----:B------:R-:W-:Y:S05]  /*0bd0*/  @!P0 BRA `(.L_x_21) ;  /* 0x0000000000288947 */ /* 0x000fea0003800000 */
[----:B------:R-:W-:Y:S01]  /*0be0*/  ISETP.NE.AND P0, PT, R11, 0x1, PT ;  /* 0x000000010b00780c */ /* 0x000fe20003f05270 */
[----:B------:R-:W-:Y:S01]  /*0bf0*/  IMAD.IADD R8, R8, 0x1, R19 ;  /* 0x0000000108087824 */ /* 0x000fe200078e0213 */
[----:B------:R-:W-:-:S04]  /*0c00*/  LEA R10, R19, R10, 0x2 ;  /* 0x0000000a130a7211 */ /* 0x000fc800078e10ff */
[----:B-1----:R-:W-:Y:S01]  /*0c10*/  IADD3 R6, PT, PT, R8, R19, RZ ;  /* 0x0000001308067210 */ /* 0x002fe20007ffe0ff */
[----:B------:R-:W-:Y:S01]  /*0c20*/  IMAD R9, R19, 0x4, R10 ;  /* 0x0000000413097824 */ /* 0x000fe200078e020a */
[----:B------:R-:W0:Y:S05]  /*0c30*/  LDS R7, [R10] ;  /* 0x000000000a077984 */ /* 0x000e2a0000000800 */
[----:B------:R-:W1:Y:S01]  /*0c40*/  @P0 LDS R9, [R9] ;  /* 0x0000000009090984 */ /* 0x000e620000000800 */
[----:B------:R-:W-:-:S03]  /*0c50*/  @P0 IMAD.MOV.U32 R8, RZ, RZ, R6 ;  /* 0x000000ffff080224 */ /* 0x000fc600078e0006 */
[----:B0-----:R3:W-:Y:S04]  /*0c60*/  STG.E desc[UR8][R4.64], R7 ;  /* 0x0000000704007986 */ /* 0x0017e8000c101908 */
[----:B-1----:R3:W-:Y:S02]  /*0c70*/  @P0 STG.E desc[UR8][R2.64], R9 ;  /* 0x0000000902000986 */ /* 0x0027e4000c101908 */
.L_x_21:
[----:B------:R-:W-:Y:S05]  /*0c80*/  BSYNC.RECONVERGENT B1 ;  /* 0x0000000000017941 */ /* 0x000fea0003800200 */
.L_x_20:
[----:B------:R-:W-:Y:S05]  /*0c90*/  @!P1 BRA `(.L_x_19) ;  /* 0x00000000006c9947 */ /* 0x000fea0003800000 */
[----:B---3--:R-:W3:Y:S01]  /*0ca0*/  S2R R5, SR_CgaCtaId ;  /* 0x0000000000057919 */ /* 0x008ee20000008800 */
[----:B------:R-:W4:Y:S01]  /*0cb0*/  LDC.64 R2, c[0x0][0x380] ;  /* 0x0000e000ff027b82 */ /* 0x000f220000000a00 */
[----:B------:R-:W-:-:S04]  /*0cc0*/  MOV R4, 0x400 ;  /* 0x0000040000047802 */ /* 0x000fc80000000f00 */
[----:B---3--:R-:W-:-:S07]  /*0cd0*/  LEA R23, R5, R4, 0x18 ;  /* 0x0000000405177211 */ /* 0x008fce00078ec0ff */
.L_x_22:
[C---:B0-2---:R-:W-:Y:S01]  /*0ce0*/  IMAD R12, R8.reuse, 0x4, R23 ;  /* 0x00000004080c7824 */ /* 0x045fe200078e0217 */
[----:B------:R-:W-:Y:S01]  /*0cf0*/  IADD3 R4, PT, PT, R8, UR4, RZ ;  /* 0x0000000408047c10 */ /* 0x000fe2000fffe0ff */
[----:B------:R-:W-:-:S03]  /*0d00*/  IMAD R8, R19, 0x4, R8 ;  /* 0x0000000413087824 */ /* 0x000fc600078e0208 */
[C---:B------:R-:W-:Y:S01]  /*0d10*/  LEA R14, R19.reuse, R12, 0x2 ;  /* 0x0000000c130e7211 */ /* 0x040fe200078e10ff */
[----:B-1----:R0:W1:Y:S01]  /*0d20*/  LDS R9, [R12] ;  /* 0x000000000c097984 */ /* 0x0020620000000800 */
[----:B------:R-:W-:Y:S01]  /*0d30*/  IMAD.IADD R6, R4, 0x1, R19 ;  /* 0x0000000104067824 */ /* 0x000fe200078e0213 */
[----:B------:R-:W-:Y:S01]  /*0d40*/  ISETP.GE.U32.AND P0, PT, R8, 0x200, PT ;  /* 0x000002000800780c */ /* 0x000fe20003f06070 */
[----:B----4-:R-:W-:Y:S01]  /*0d50*/  IMAD.WIDE.U32 R4, R4, 0x4, R2 ;  /* 0x0000000404047825 */ /* 0x010fe200078e0002 */
[----:B------:R-:W2:Y:S03]  /*0d60*/  LDS R15, [R14] ;  /* 0x000000000e0f7984 */ /* 0x000ea60000000800 */
[----:B------:R-:W-:Y:S02]  /*0d70*/  IMAD R16, R19, 0x4, R14 ;  /* 0x0000000413107824 */ /* 0x000fe400078e020e */
[----:B------:R-:W-:-:S02]  /*0d80*/  IMAD.IADD R10, R6, 0x1, R19 ;  /* 0x00000001060a7824 */ /* 0x000fc400078e0213 */
[----:B------:R-:W-:Y:S01]  /*0d90*/  IMAD R21, R19, 0x4, R16 ;  /* 0x0000000413157824 */ /* 0x000fe200078e0210 */
[----:B------:R-:W3:Y:S01]  /*0da0*/  LDS R17, [R16] ;  /* 0x0000000010117984 */ /* 0x000ee20000000800 */
[----:B------:R-:W-:Y:S01]  /*0db0*/  IMAD.WIDE.U32 R6, R6, 0x4, R2 ;  /* 0x0000000406067825 */ /* 0x000fe200078e0002 */
[----:B------:R-:W-:-:S03]  /*0dc0*/  IADD3 R13, PT, PT, R10, R19, RZ ;  /* 0x000000130a0d7210 */ /* 0x000fc60007ffe0ff */
[----:B------:R-:W4:Y:S01]  /*0dd0*/  LDS R21, [R21] ;  /* 0x0000000015157984 */ /* 0x000f220000000800 */
[----:B------:R-:W-:-:S04]  /*0de0*/  IMAD.WIDE.U32 R10, R10, 0x4, R2 ;  /* 0x000000040a0a7825 */ /* 0x000fc800078e0002 */
[----:B0-----:R-:W-:Y:S01]  /*0df0*/  IMAD.WIDE.U32 R12, R13, 0x4, R2 ;  /* 0x000000040d0c7825 */ /* 0x001fe200078e0002 */
[----:B-1----:R0:W-:Y:S04]  /*0e00*/  STG.E desc[UR8][R4.64], R9 ;  /* 0x0000000904007986 */ /* 0x0021e8000c101908 */
[----:B--2---:R0:W-:Y:S04]  /*0e10*/  STG.E desc[UR8][R6.64], R15 ;  /* 0x0000000f06007986 */ /* 0x0041e8000c101908 */
[----:B---3--:R0:W-:Y:S04]  /*0e20*/  STG.E desc[UR8][R10.64], R17 ;  /* 0x000000110a007986 */ /* 0x0081e8000c101908 */
[----:B----4-:R0:W-:Y:S01]  /*0e30*/  STG.E desc[UR8][R12.64], R21 ;  /* 0x000000150c007986 */ /* 0x0101e2000c101908 */
[----:B------:R-:W-:Y:S05]  /*0e40*/  @!P0 BRA `(.L_x_22) ;  /* 0xfffffffc00a48947 */ /* 0x000fea000383ffff */
.L_x_19:
[----:B------:R-:W-:Y:S05]  /*0e50*/  BSYNC.RECONVERGENT B0 ;  /* 0x0000000000007941 */ /* 0x000fea0003800200 */
.L_x_18:
[----:B------:R-:W4:Y:S01]  /*0e60*/  LDCU UR5, c[0x0][0x38c] ;  /* 0x00007180ff0577ac */ /* 0x000f220008000800 */
[----:B------:R-:W-:-:S04]  /*0e70*/  ULEA UR4, UR7, UR4, 0x9 ;  /* 0x0000000407047291 */ /* 0x000fc8000f8e48ff */
[----:B----4-:R-:W-:Y:S01]  /*0e80*/  UISETP.GE.AND UP0, UPT, UR4, UR5, UPT ;  /* 0x000000050400728c */ /* 0x010fe2000bf06270 */
[----:B------:R-:W-:Y:S08]  /*0e90*/  BAR.SYNC.DEFER_BLOCKING 0x0 ;  /* 0x0000000000007b1d */ /* 0x000ff00000010000 */
[----:B------:R-:W-:Y:S05]  /*0ea0*/  BRA.U !UP0, `(.L_x_23) ;  /* 0xfffffff108e87547 */ /* 0x000fea000b83ffff */
[----:B------:R-:W-:Y:S05]  /*0eb0*/  EXIT ;  /* 0x000000000000794d */ /* 0x000fea0003800000 */
.L_x_24:
        /* <DEDUP_REMOVED lines=12> */
.L_x_27:


//--------------------- .nv.shared.reserved.0     --------------------------
	.section	.nv.shared.reserved.0,"aw",@nobits
	.weak		__nv_reservedSMEM_offset_0_alias
	.size		__nv_reservedSMEM_offset_0_alias, 0, 64
	.other		__nv_reservedSMEM_offset_0_alias,@"STO_CUDA_RESERVED_SHARED STV_DEFAULT"
__nv_reservedSMEM_offset_0_alias:
	.zero		0
	.zero		64


//--------------------- .nv.global                --------------------------
	.section	.nv.global,"aw",@nobits
.nv.global:
	.type		_ZN34_INTERNAL_226336b7_4_k_cu_7aeafe796thrust24THRUST_300001_SM_1000_NS12placeholders2_8E,@object
	.size		_ZN34_INTERNAL_226336b7_4_k_cu_7aeafe796thrust24THRUST_300001_SM_1000_NS12placeholders2_8E,(_ZN34_INTERNAL_226336b7_4_k_cu_7aeafe794cuda3std3__436_GLOBAL__N__226336b7_4_k_cu_7aeafe796ignoreE - _ZN34_INTERNAL_226336b7_4_k_cu_7aeafe796thrust24THRUST_300001_SM_1000_NS12placeholders2_8E)
_ZN34_INTERNAL_226336b7_4_k_cu_7aeafe796thrust24THRUST_300001_SM_1000_NS12placeholders2_8E:
	.zero		1
	.type		_ZN34_INTERNAL_226336b7_4_k_cu_7aeafe794cuda3std3__436_GLOBAL__N__226336b7_4_k_cu_7aeafe796ignoreE,@object
	.size		_ZN34_INTERNAL_226336b7_4_k_cu_7aeafe794cuda3std3__436_GLOBAL__N__226336b7_4_k_cu_7aeafe796ignoreE,(_ZN34_INTERNAL_226336b7_4_k_cu_7aeafe794cuda3std6ranges3__45__cpo4dataE - _ZN34_INTERNAL_226336b7_4_k_cu_7aeafe794cuda3std3__436_GLOBAL__N__226336b7_4_k_cu_7aeafe796ignoreE)
_ZN34_INTERNAL_226336b7_4_k_cu_7aeafe794cuda3std3__436_GLOBAL__N__226336b7_4_k_cu_7aeafe796ignoreE:
	.zero		1
	.type		_ZN34_INTERNAL_226336b7_4_k_cu_7aeafe794cuda3std6ranges3__45__cpo4dataE,@object
	.size		_ZN34_INTERNAL_226336b7_4_k_cu_7aeafe794cuda3std6ranges3__45__cpo4dataE,(_ZN34_INTERNAL_226336b7_4_k_cu_7aeafe796thrust24THRUST_300001_SM_1000_NS6system3cpp3parE - _ZN34_INTERNAL_226336b7_4_k_cu_7aeafe794cuda3std6ranges3__45__cpo4dataE)
_ZN34_INTERNAL_226336b7_4_k_cu_7aeafe794cuda3std6ranges3__45__cpo4dataE:
	.zero		1
	.type		_ZN34_INTERNAL_226336b7_4_k_cu_7aeafe796thrust24THRUST_300001_SM_1000_NS6system3cpp3parE,@object
	.size		_ZN34_INTERNAL_226336b7_4_k_cu_7aeafe796thrust24THRUST_300001_SM_1000_NS6system3cpp3parE,(_ZN34_INTERNAL_226336b7_4_k_cu_7aeafe794cuda3std3__45__cpo5beginE - _ZN34_INTERNAL_226336b7_4_k_cu_7aeafe796thrust24THRUST_300001_SM_1000_NS6system3cpp3parE)
_ZN34_INTERNAL_226336b7_4_k_cu_7aeafe796thrust24THRUST_300001_SM_1000_NS6system3cpp3parE:
	.zero		1
	.type		_ZN34_INTERNAL_226336b7_4_k_cu_7aeafe794cuda3std3__45__cpo5beginE,@object
	.size		_ZN34_INTERNAL_226336b7_4_k_cu_7aeafe794cuda3std3__45__cpo5beginE,(_ZN34_INTERNAL_226336b7_4_k_cu_7aeafe794cuda3std6ranges3__45__cpo5beginE - _ZN34_INTERNAL_226336b7_4_k_cu_7aeafe794cuda3std3__45__cpo5beginE)
_ZN34_INTERNAL_226336b7_4_k_cu_7aeafe794cuda3std3__45__cpo5beginE:
	.zero		1
	.type		_ZN34_INTERNAL_226336b7_4_k_cu_7aeafe794cuda3std6ranges3__45__cpo5beginE,@object
	.size		_ZN34_INTERNAL_226336b7_4_k_cu_7aeafe794cuda3std6ranges3__45__cpo5beginE,(_ZN34_INTERNAL_226336b7_4_k_cu_7aeafe796thrust24THRUST_300001_SM_1000_NS6deviceE - _ZN34_INTERNAL_226336b7_4_k_cu_7aeafe794cuda3std6ranges3__45__cpo5beginE)
_ZN34_INTERNAL_226336b7_4_k_cu_7aeafe794cuda3std6ranges3__45__cpo5beginE:
	.zero		1
	.type		_ZN34_INTERNAL_226336b7_4_k_cu_7aeafe796thrust24THRUST_300001_SM_1000_NS6deviceE,@object
	.size		_ZN34_INTERNAL_226336b7_4_k_cu_7aeafe796thrust24THRUST_300001_SM_1000_NS6deviceE,(_ZN34_INTERNAL_226336b7_4_k_cu_7aeafe794cuda3std3__47nulloptE - _ZN34_INTERNAL_226336b7_4_k_cu_7aeafe796thrust24THRUST_300001_SM_1000_NS6deviceE)
_ZN34_INTERNAL_226336b7_4_k_cu_7aeafe796thrust24THRUST_300001_SM_1000_NS6deviceE:
	.zero		1
	.type		_ZN34_INTERNAL_226336b7_4_k_cu_7aeafe794cuda3std3__47nulloptE,@object
	.size		_ZN34_INTERNAL_226336b7_4_k_cu_7aeafe794cuda3std3__47nulloptE,(_ZN34_INTERNAL_226336b7_4_k_cu_7aeafe794cuda3std6ranges3__45__cpo8distanceE - _ZN34_INTERNAL_226336b7_4_k_cu_7aeafe794cuda3std3__47nulloptE)
_ZN34_INTERNAL_226336b7_4_k_cu_7aeafe794cuda3std3__47nulloptE:
	.zero		1
	.type		_ZN34_INTERNAL_226336b7_4_k_cu_7aeafe794cuda3std6ranges3__45__cpo8distanceE,@object
	.size		_ZN34_INTERNAL_226336b7_4_k_cu_7aeafe794cuda3std6ranges3__45__cpo8distanceE,(_ZN34_INTERNAL_226336b7_4_k_cu_7aeafe796thrust24THRUST_300001_SM_1000_NS12placeholders2_4E - _ZN34_INTERNAL_226336b7_4_k_cu_7aeafe794cuda3std6ranges3__45__cpo8distanceE)
_ZN34_INTERNAL_226336b7_4_k_cu_7aeafe794cuda3std6ranges3__45__cpo8distanceE:
	.zero		1
	.type		_ZN34_INTERNAL_226336b7_4_k_cu_7aeafe796thrust24THRUST_300001_SM_1000_NS12placeholders2_4E,@object
	.size		_ZN34_INTERNAL_226336b7_4_k_cu_7aeafe796thrust24THRUST_300001_SM_1000_NS12placeholders2_4E,(_ZN34_INTERNAL_226336b7_4_k_cu_7aeafe794cuda3std3__45__cpo6rbeginE - _ZN34_INTERNAL_226336b7_4_k_cu_7aeafe796thrust24THRUST_300001_SM_1000_NS12placeholders2_4E)
_ZN34_INTERNAL_226336b7_4_k_cu_7aeafe796thrust24THRUST_300001_SM_1000_NS12placeholders2_4E:
	.zero		1
	.type		_ZN34_INTERNAL_226336b7_4_k_cu_7aeafe794cuda3std3__45__cpo6rbeginE,@object
	.size		_ZN34_INTERNAL_226336b7_4_k_cu_7aeafe794cuda3std3__45__cpo6rbeginE,(_ZN34_INTERNAL_226336b7_4_k_cu_7aeafe794cuda3std6ranges3__45__cpo7advanceE - _ZN34_INTERNAL_226336b7_4_k_cu_7aeafe794cuda3std3__45__cpo6rbeginE)
_ZN34_INTERNAL_226336b7_4_k_cu_7aeafe794cuda3std3__45__cpo6rbeginE:
	.zero		1
	.type		_ZN34_INTERNAL_226336b7_4_k_cu_7aeafe794cuda3std6ranges3__45__cpo7advanceE,@object
	.size		_ZN34_INTERNAL_226336b7_4_k_cu_7aeafe794cuda3std6ranges3__45__cpo7advanceE,(_ZN34_INTERNAL_226336b7_4_k_cu_7aeafe796thrust24THRUST_300001_SM_1000_NS12placeholders3_10E - _ZN34_INTERNAL_226336b7_4_k_cu_7aeafe794cuda3std6ranges3__45__cpo7advanceE)
_ZN34_INTERNAL_226336b7_4_k_cu_7aeafe794cuda3std6ranges3__45__cpo7advanceE:
	.zero		1
	.type		_ZN34_INTERNAL_226336b7_4_k_cu_7aeafe796thrust24THRUST_300001_SM_1000_NS12placeholders3_10E,@object
	.size		_ZN34_INTERNAL_226336b7_4_k_cu_7aeafe796thrust24THRUST_300001_SM_1000_NS12placeholders3_10E,(_ZN34_INTERNAL_226336b7_4_k_cu_7aeafe794cuda3std3__48in_placeE - _ZN34_INTERNAL_226336b7_4_k_cu_7aeafe796thrust24THRUST_300001_SM_1000_NS12placeholders3_10E)
_ZN34_INTERNAL_226336b7_4_k_cu_7aeafe796thrust24THRUST_300001_SM_1000_NS12placeholders3_10E:
	.zero		1
	.type		_ZN34_INTERNAL_226336b7_4_k_cu_7aeafe794cuda3std3__48in_placeE,@object
	.size		_ZN34_INTERNAL_226336b7_4_k_cu_7aeafe794cuda3std3__48in_placeE,(_ZN34_INTERNAL_226336b7_4_k_cu_7aeafe794cuda3std6ranges3__45__cpo4sizeE - _ZN34_INTERNAL_226336b7_4_k_cu_7aeafe794cuda3std3__48in_placeE)
_ZN34_INTERNAL_226336b7_4_k_cu_7aeafe794cuda3std3__48in_placeE:
	.zero		1
	.type		_ZN34_INTERNAL_226336b7_4_k_cu_7aeafe794cuda3std6ranges3__45__cpo4sizeE,@object
	.size		_ZN34_INTERNAL_226336b7_4_k_cu_7aeafe794cuda3std6ranges3__45__cpo4sizeE,(_ZN34_INTERNAL_226336b7_4_k_cu_7aeafe796thrust24THRUST_300001_SM_1000_NS12placeholders2_2E - _ZN34_INTERNAL_226336b7_4_k_cu_7aeafe794cuda3std6ranges3__45__cpo4sizeE)
_ZN34_INTERNAL_226336b7_4_k_cu_7aeafe794cuda3std6ranges3__45__cpo4sizeE:
	.zero		1
	.type		_ZN34_INTERNAL_226336b7_4_k_cu_7aeafe796thrust24THRUST_300001_SM_1000_NS12placeholders2_2E,@object
	.size		_ZN34_INTERNAL_226336b7_4_k_cu_7aeafe796thrust24THRUST_300001_SM_1000_NS12placeholders2_2E,(_ZN34_INTERNAL_226336b7_4_k_cu_7aeafe794cuda3std3__45__cpo6cbeginE - _ZN34_INTERNAL_226336b7_4_k_cu_7aeafe796thrust24THRUST_300001_SM_1000_NS12placeholders2_2E)
_ZN34_INTERNAL_226336b7_4_k_cu_7aeafe796thrust24THRUST_300001_SM_1000_NS12placeholders2_2E:
	.zero		1
	.type		_ZN34_INTERNAL_226336b7_4_k_cu_7aeafe794cuda3std3__45__cpo6cbeginE,@object
	.size		_ZN34_INTERNAL_226336b7_4_k_cu_7aeafe794cuda3std3__45__cpo6cbeginE,(_ZN34_INTERNAL_226336b7_4_k_cu_7aeafe794cuda3std6ranges3__45__cpo6cbeginE - _ZN34_INTERNAL_226336b7_4_k_cu_7aeafe794cuda3std3__45__cpo6cbeginE)
_ZN34_INTERNAL_226336b7_4_k_cu_7aeafe794cuda3std3__45__cpo6cbeginE:
	.zero		1
	.type		_ZN34_INTERNAL_226336b7_4_k_cu_7aeafe794cuda3std6ranges3__45__cpo6cbeginE,@object
	.size		_ZN34_INTERNAL_226336b7_4_k_cu_7aeafe794cuda3std6ranges3__45__cpo6cbeginE,(_ZN34_INTERNAL_226336b7_4_k_cu_7aeafe796thrust24THRUST_300001_SM_1000_NS12placeholders2_6E - _ZN34_INTERNAL_226336b7_4_k_cu_7aeafe794cuda3std6ranges3__45__cpo6cbeginE)
_ZN34_INTERNAL_226336b7_4_k_cu_7aeafe794cuda3std6ranges3__45__cpo6cbeginE:
	.zero		1
	.type		_ZN34_INTERNAL_226336b7_4_k_cu_7aeafe796thrust24THRUST_300001_SM_1000_NS12placeholders2_6E,@object
	.size		_ZN34_INTERNAL_226336b7_4_k_cu_7aeafe796thrust24THRUST_300001_SM_1000_NS12placeholders2_6E,(_ZN34_INTERNAL_226336b7_4_k_cu_7aeafe794cuda3std3__45__cpo7crbeginE - _ZN34_INTERNAL_226336b7_4_k_cu_7aeafe796thrust24THRUST_300001_SM_1000_NS12placeholders2_6E)
_ZN34_INTERNAL_226336b7_4_k_cu_7aeafe796thrust24THRUST_300001_SM_1000_NS12placeholders2_6E:
	.zero		1
	.type		_ZN34_INTERNAL_226336b7_4_k_cu_7aeafe794cuda3std3__45__cpo7crbeginE,@object
	.size		_ZN34_INTERNAL_226336b7_4_k_cu_7aeafe794cuda3std3__45__cpo7crbeginE,(_ZN34_INTERNAL_226336b7_4_k_cu_7aeafe794cuda3std6ranges3__45__cpo4nextE - _ZN34_INTERNAL_226336b7_4_k_cu_7aeafe794cuda3std3__45__cpo7crbeginE)
_ZN34_INTERNAL_226336b7_4_k_cu_7aeafe794cuda3std3__45__cpo7crbeginE:
	.zero		1
	.type		_ZN34_INTERNAL_226336b7_4_k_cu_7aeafe794cuda3std6ranges3__45__cpo4nextE,@object
	.size		_ZN34_INTERNAL_226336b7_4_k_cu_7aeafe794cuda3std6ranges3__45__cpo4nextE,(_ZN34_INTERNAL_226336b7_4_k_cu_7aeafe794cuda3std6ranges3__45__cpo4swapE - _ZN34_INTERNAL_226336b7_4_k_cu_7aeafe794cuda3std6ranges3__45__cpo4nextE)
_ZN34_INTERNAL_226336b7_4_k_cu_7aeafe794cuda3std6ranges3__45__cpo4nextE:
	.zero		1
	.type		_ZN34_INTERNAL_226336b7_4_k_cu_7aeafe794cuda3std6ranges3__45__cpo4swapE,@object
	.size		_ZN34_INTERNAL_226336b7_4_k_cu_7aeafe794cuda3std6ranges3__45__cpo4swapE,(_ZN34_INTERNAL_226336b7_4_k_cu_7aeafe796thrust24THRUST_300001_SM_1000_NS8cuda_cub10par_nosyncE - _ZN34_INTERNAL_226336b7_4_k_cu_7aeafe794cuda3std6ranges3__45__cpo4swapE)
_ZN34_INTERNAL_226336b7_4_k_cu_7aeafe794cuda3std6ranges3__45__cpo4swapE:
	.zero		1
	.type		_ZN34_INTERNAL_226336b7_4_k_cu_7aeafe796thrust24THRUST_300001_SM_1000_NS8cuda_cub10par_nosyncE,@object
	.size		_ZN34_INTERNAL_226336b7_4_k_cu_7aeafe796thrust24THRUST_300001_SM_1000_NS8cuda_cub10par_nosyncE,(_ZN34_INTERNAL_226336b7_4_k_cu_7aeafe796thrust24THRUST_300001_SM_1000_NS3seqE - _ZN34_INTERNAL_226336b7_4_k_cu_7aeafe796thrust24THRUST_300001_SM_1000_NS8cuda_cub10par_nosyncE)
_ZN34_INTERNAL_226336b7_4_k_cu_7aeafe796thrust24THRUST_300001_SM_1000_NS8cuda_cub10par_nosyncE:
	.zero		1
	.type		_ZN34_INTERNAL_226336b7_4_k_cu_7aeafe796thrust24THRUST_300001_SM_1000_NS3seqE,@object
	.size		_ZN34_INTERNAL_226336b7_4_k_cu_7aeafe796thrust24THRUST_300001_SM_1000_NS3seqE,(_ZN34_INTERNAL_226336b7_4_k_cu_7aeafe794cuda3std3__420unreachable_sentinelE - _ZN34_INTERNAL_226336b7_4_k_cu_7aeafe796thrust24THRUST_300001_SM_1000_NS3seqE)
_ZN34_INTERNAL_226336b7_4_k_cu_7aeafe796thrust24THRUST_300001_SM_1000_NS3seqE:
	.zero		1
	.type		_ZN34_INTERNAL_226336b7_4_k_cu_7aeafe794cuda3std3__420unreachable_sentinelE,@object
	.size		_ZN34_INTERNAL_226336b7_4_k_cu_7aeafe794cuda3std3__420unreachable_sentinelE,(_ZN34_INTERNAL_226336b7_4_k_cu_7aeafe794cuda3std6ranges3__45__cpo5ssizeE - _ZN34_INTERNAL_226336b7_4_k_cu_7aeafe794cuda3std3__420unreachable_sentinelE)
_ZN34_INTERNAL_226336b7_4_k_cu_7aeafe794cuda3std3__420unreachable_sentinelE:
	.zero		1
	.type		_ZN34_INTERNAL_226336b7_4_k_cu_7aeafe794cuda3std6ranges3__45__cpo5ssizeE,@object
	.size		_ZN34_INTERNAL_226336b7_4_k_cu_7aeafe794cuda3std6ranges3__45__cpo5ssizeE,(_ZN34_INTERNAL_226336b7_4_k_cu_7aeafe796thrust24THRUST_300001_SM_1000_NS12placeholders2_3E - _ZN34_INTERNAL_226336b7_4_k_cu_7aeafe794cuda3std6ranges3__45__cpo5ssizeE)
_ZN34_INTERNAL_226336b7_4_k_cu_7aeafe794cuda3std6ranges3__45__cpo5ssizeE:
	.zero		1
	.type		_ZN34_INTERNAL_226336b7_4_k_cu_7aeafe796thrust24THRUST_300001_SM_1000_NS12placeholders2_3E,@object
	.size		_ZN34_INTERNAL_226336b7_4_k_cu_7aeafe796thrust24THRUST_300001_SM_1000_NS12placeholders2_3E,(_ZN34_INTERNAL_226336b7_4_k_cu_7aeafe794cuda3std3__45__cpo4cendE - _ZN34_INTERNAL_226336b7_4_k_cu_7aeafe796thrust24THRUST_300001_SM_1000_NS12placeholders2_3E)
_ZN34_INTERNAL_226336b7_4_k_cu_7aeafe796thrust24THRUST_300001_SM_1000_NS12placeholders2_3E:
	.zero		1
	.type		_ZN34_INTERNAL_226336b7_4_k_cu_7aeafe794cuda3std3__45__cpo4cendE,@object
	.size		_ZN34_INTERNAL_226336b7_4_k_cu_7aeafe794cuda3std3__45__cpo4cendE,(_ZN34_INTERNAL_226336b7_4_k_cu_7aeafe794cuda3std6ranges3__45__cpo4cendE - _ZN34_INTERNAL_226336b7_4_k_cu_7aeafe794cuda3std3__45__cpo4cendE)
_ZN34_INTERNAL_226336b7_4_k_cu_7aeafe794cuda3std3__45__cpo4cendE:
	.zero		1
	.type		_ZN34_INTERNAL_226336b7_4_k_cu_7aeafe794cuda3std6ranges3__45__cpo4cendE,@object
	.size		_ZN34_INTERNAL_226336b7_4_k_cu_7aeafe794cuda3std6ranges3__45__cpo4cendE,(_ZN34_INTERNAL_226336b7_4_k_cu_7aeafe796thrust24THRUST_300001_SM_1000_NS12placeholders2_7E - _ZN34_INTERNAL_226336b7_4_k_cu_7aeafe794cuda3std6ranges3__45__cpo4cendE)
_ZN34_INTERNAL_226336b7_4_k_cu_7aeafe794cuda3std6ranges3__45__cpo4cendE:
	.zero		1
	.type		_ZN34_INTERNAL_226336b7_4_k_cu_7aeafe796thrust24THRUST_300001_SM_1000_NS12placeholders2_7E,@object
	.size		_ZN34_INTERNAL_226336b7_4_k_cu_7aeafe796thrust24THRUST_300001_SM_1000_NS12placeholders2_7E,(_ZN34_INTERNAL_226336b7_4_k_cu_7aeafe794cuda3std3__45__cpo5crendE - _ZN34_INTERNAL_226336b7_4_k_cu_7aeafe796thrust24THRUST_300001_SM_1000_NS12placeholders2_7E)
_ZN34_INTERNAL_226336b7_4_k_cu_7aeafe796thrust24THRUST_300001_SM_1000_NS12placeholders2_7E:
	.zero		1
	.type		_ZN34_INTERNAL_226336b7_4_k_cu_7aeafe794cuda3std3__45__cpo5crendE,@object
	.size		_ZN34_INTERNAL_226336b7_4_k_cu_7aeafe794cuda3std3__45__cpo5crendE,(_ZN34_INTERNAL_226336b7_4_k_cu_7aeafe794cuda3std6ranges3__45__cpo4prevE - _ZN34_INTERNAL_226336b7_4_k_cu_7aeafe794cuda3std3__45__cpo5crendE)
_ZN34_INTERNAL_226336b7_4_k_cu_7aeafe794cuda3std3__45__cpo5crendE:
	.zero		1
	.type		_ZN34_INTERNAL_226336b7_4_k_cu_7aeafe794cuda3std6ranges3__45__cpo4prevE,@object
	.size		_ZN34_INTERNAL_226336b7_4_k_cu_7aeafe794cuda3std6ranges3__45__cpo4prevE,(_ZN34_INTERNAL_226336b7_4_k_cu_7aeafe794cuda3std6ranges3__45__cpo9iter_moveE - _ZN34_INTERNAL_226336b7_4_k_cu_7aeafe794cuda3std6ranges3__45__cpo4prevE)
_ZN34_INTERNAL_226336b7_4_k_cu_7aeafe794cuda3std6ranges3__45__cpo4prevE:
	.zero		1
	.type		_ZN34_INTERNAL_226336b7_4_k_cu_7aeafe794cuda3std6ranges3__45__cpo9iter_moveE,@object
	.size		_ZN34_INTERNAL_226336b7_4_k_cu_7aeafe794cuda3std6ranges3__45__cpo9iter_moveE,(_ZN34_INTERNAL_226336b7_4_k_cu_7aeafe796thrust24THRUST_300001_SM_1000_NS6system6detail10sequential3seqE - _ZN34_INTERNAL_226336b7_4_k_cu_7aeafe794cuda3std6ranges3__45__cpo9iter_moveE)
_ZN34_INTERNAL_226336b7_4_k_cu_7aeafe794cuda3std6ranges3__45__cpo9iter_moveE:
	.zero		1
	.type		_ZN34_INTERNAL_226336b7_4_k_cu_7aeafe796thrust24THRUST_300001_SM_1000_NS6system6detail10sequential3seqE,@object
	.size		_ZN34_INTERNAL_226336b7_4_k_cu_7aeafe796thrust24THRUST_300001_SM_1000_NS6system6detail10sequential3seqE,(_ZN34_INTERNAL_226336b7_4_k_cu_7aeafe796thrust24THRUST_300001_SM_1000_NS12placeholders2_9E - _ZN34_INTERNAL_226336b7_4_k_cu_7aeafe796thrust24THRUST_300001_SM_1000_NS6system6detail10sequential3seqE)
_ZN34_INTERNAL_226336b7_4_k_cu_7aeafe796thrust24THRUST_300001_SM_1000_NS6system6detail10sequential3seqE:
	.zero		1
	.type		_ZN34_INTERNAL_226336b7_4_k_cu_7aeafe796thrust24THRUST_300001_SM_1000_NS12placeholders2_9E,@object
	.size		_ZN34_INTERNAL_226336b7_4_k_cu_7aeafe796thrust24THRUST_300001_SM_1000_NS12placeholders2_9E,(_ZN34_INTERNAL_226336b7_4_k_cu_7aeafe794cuda3std3__419piecewise_constructE - _ZN34_INTERNAL_226336b7_4_k_cu_7aeafe796thrust24THRUST_300001_SM_1000_NS12placeholders2_9E)
_ZN34_INTERNAL_226336b7_4_k_cu_7aeafe796thrust24THRUST_300001_SM_1000_NS12placeholders2_9E:
	.zero		1
	.type		_ZN34_INTERNAL_226336b7_4_k_cu_7aeafe794cuda3std3__419piecewise_constructE,@object
	.size		_ZN34_INTERNAL_226336b7_4_k_cu_7aeafe794cuda3std3__419piecewise_constructE,(_ZN34_INTERNAL_226336b7_4_k_cu_7aeafe794cuda3std6ranges3__45__cpo5cdataE - _ZN34_INTERNAL_226336b7_4_k_cu_7aeafe794cuda3std3__419piecewise_constructE)
_ZN34_INTERNAL_226336b7_4_k_cu_7aeafe794cuda3std3__419piecewise_constructE:
	.zero		1
	.type		_ZN34_INTERNAL_226336b7_4_k_cu_7aeafe794cuda3std6ranges3__45__cpo5cdataE,@object
	.size		_ZN34_INTERNAL_226336b7_4_k_cu_7aeafe794cuda3std6ranges3__45__cpo5cdataE,(_ZN34_INTERNAL_226336b7_4_k_cu_7aeafe796thrust24THRUST_300001_SM_1000_NS12placeholders2_1E - _ZN34_INTERNAL_226336b7_4_k_cu_7aeafe794cuda3std6ranges3__45__cpo5cdataE)
_ZN34_INTERNAL_226336b7_4_k_cu_7aeafe794cuda3std6ranges3__45__cpo5cdataE:
	.zero		1
	.type		_ZN34_INTERNAL_226336b7_4_k_cu_7aeafe796thrust24THRUST_300001_SM_1000_NS12placeholders2_1E,@object
	.size		_ZN34_INTERNAL_226336b7_4_k_cu_7aeafe796thrust24THRUST_300001_SM_1000_NS12placeholders2_1E,(_ZN34_INTERNAL_226336b7_4_k_cu_7aeafe794cuda3std3__45__cpo3endE - _ZN34_INTERNAL_226336b7_4_k_cu_7aeafe796thrust24THRUST_300001_SM_1000_NS12placeholders2_1E)
_ZN34_INTERNAL_226336b7_4_k_cu_7aeafe796thrust24THRUST_300001_SM_1000_NS12placeholders2_1E:
	.zero		1
	.type		_ZN34_INTERNAL_226336b7_4_k_cu_7aeafe794cuda3std3__45__cpo3endE,@object
	.size		_ZN34_INTERNAL_226336b7_4_k_cu_7aeafe794cuda3std3__45__cpo3endE,(_ZN34_INTERNAL_226336b7_4_k_cu_7aeafe794cuda3std6ranges3__45__cpo3endE - _ZN34_INTERNAL_226336b7_4_k_cu_7aeafe794cuda3std3__45__cpo3endE)
_ZN34_INTERNAL_226336b7_4_k_cu_7aeafe794cuda3std3__45__cpo3endE:
	.zero		1
	.type		_ZN34_INTERNAL_226336b7_4_k_cu_7aeafe794cuda3std6ranges3__45__cpo3endE,@object
	.size		_ZN34_INTERNAL_226336b7_4_k_cu_7aeafe794cuda3std6ranges3__45__cpo3endE,(_ZN34_INTERNAL_226336b7_4_k_cu_7aeafe796thrust24THRUST_300001_SM_1000_NS12placeholders2_5E - _ZN34_INTERNAL_226336b7_4_k_cu_7aeafe794cuda3std6ranges3__45__cpo3endE)
_ZN34_INTERNAL_226336b7_4_k_cu_7aeafe794cuda3std6ranges3__45__cpo3endE:
	.zero		1
	.type		_ZN34_INTERNAL_226336b7_4_k_cu_7aeafe796thrust24THRUST_300001_SM_1000_NS12placeholders2_5E,@object
	.size		_ZN34_INTERNAL_226336b7_4_k_cu_7aeafe796thrust24THRUST_300001_SM_1000_NS12placeholders2_5E,(_ZN34_INTERNAL_226336b7_4_k_cu_7aeafe794cuda3std3__45__cpo4rendE - _ZN34_INTERNAL_226336b7_4_k_cu_7aeafe796thrust24THRUST_300001_SM_1000_NS12placeholders2_5E)
_ZN34_INTERNAL_226336b7_4_k_cu_7aeafe796thrust24THRUST_300001_SM_1000_NS12placeholders2_5E:
	.zero		1
	.type		_ZN34_INTERNAL_226336b7_4_k_cu_7aeafe794cuda3std3__45__cpo4rendE,@object
	.size		_ZN34_INTERNAL_226336b7_4_k_cu_7aeafe794cuda3std3__45__cpo4rendE,(_ZN34_INTERNAL_226336b7_4_k_cu_7aeafe794cuda3std6ranges3__45__cpo9iter_swapE - _ZN34_INTERNAL_226336b7_4_k_cu_7aeafe794cuda3std3__45__cpo4rendE)
_ZN34_INTERNAL_226336b7_4_k_cu_7aeafe794cuda3std3__45__cpo4rendE:
	.zero		1
	.type		_ZN34_INTERNAL_226336b7_4_k_cu_7aeafe794cuda3std6ranges3__45__cpo9iter_swapE,@object
	.size		_ZN34_INTERNAL_226336b7_4_k_cu_7aeafe794cuda3std6ranges3__45__cpo9iter_swapE,(_ZN34_INTERNAL_226336b7_4_k_cu_7aeafe794cuda3std3__48unexpectE - _ZN34_INTERNAL_226336b7_4_k_cu_7aeafe794cuda3std6ranges3__45__cpo9iter_swapE)
_ZN34_INTERNAL_226336b7_4_k_cu_7aeafe794cuda3std6ranges3__45__cpo9iter_swapE:
	.zero		1
	.type		_ZN34_INTERNAL_226336b7_4_k_cu_7aeafe794cuda3std3__48unexpectE,@object
	.size		_ZN34_INTERNAL_226336b7_4_k_cu_7aeafe794cuda3std3__48unexpectE,(_ZN34_INTERNAL_226336b7_4_k_cu_7aeafe796thrust24THRUST_300001_SM_1000_NS8cuda_cub3parE - _ZN34_INTERNAL_226336b7_4_k_cu_7aeafe794cuda3std3__48unexpectE)
_ZN34_INTERNAL_226336b7_4_k_cu_7aeafe794cuda3std3__48unexpectE:
	.zero		1
	.type		_ZN34_INTERNAL_226336b7_4_k_cu_7aeafe796thrust24THRUST_300001_SM_1000_NS8cuda_cub3parE,@object
	.size		_ZN34_INTERNAL_226336b7_4_k_cu_7aeafe796thrust24THRUST_300001_SM_1000_NS8cuda_cub3parE,(.L_29 - _ZN34_INTERNAL_226336b7_4_k_cu_7aeafe796thrust24THRUST_300001_SM_1000_NS8cuda_cub3parE)
_ZN34_INTERNAL_226336b7_4_k_cu_7aeafe796thrust24THRUST_300001_SM_1000_NS8cuda_cub3parE:
	.zero		1
.L_29:


//--------------------- .nv.shared._Z15B_shared_kernalPiiii --------------------------
	.section	.nv.shared._Z15B_shared_kernalPiiii,"aw",@nobits
	.sectionflags	@""
	.align	4
.nv.shared._Z15B_shared_kernalPiiii:
	.zero		3072


//--------------------- .nv.constant0._ZN3cub18CUB_300001_SM_10006detail11EmptyKernelIvEEvv --------------------------
	.section	.nv.constant0._ZN3cub18CUB_300001_SM_10006detail11EmptyKernelIvEEvv,"a",@progbits
	.sectionflags	@""
	.align	4
.nv.constant0._ZN3cub18CUB_300001_SM_10006detail11EmptyKernelIvEEvv:
	.zero		896


//--------------------- .nv.constant0._Z15B_global_kernalPiiii --------------------------
	.section	.nv.constant0._Z15B_global_kernalPiiii,"a",@progbits
	.sectionflags	@""
	.align	4
.nv.constant0._Z15B_global_kernalPiiii:
	.zero		916


//--------------------- .nv.constant0._Z15B_shared_kernalPiiii --------------------------
	.section	.nv.constant0._Z15B_shared_kernalPiiii,"a",@progbits
	.sectionflags	@""
	.align	4
.nv.constant0._Z15B_shared_kernalPiiii:
	.zero		916


//--------------------- SYMBOLS --------------------------

	.type		.nv.reservedSmem.offset0,@object
	.size		.nv.reservedSmem.offset0,0x4
	.type		.nv.reservedSmem.cap,@object
	.size		.nv.reservedSmem.cap,0x4
